	.target	sm_90a

	.elftype	@"ET_EXEC"


//--------------------- .note.nv.tkinfo           --------------------------
	.section	.note.nv.tkinfo,"",@"SHT_NOTE"
	.sectionflags	@"SHF_NOTE_NV_TKINFO"
	.tkinfo
        /*0018*/ 	.word	0x00000002
        /*0030*/ 	.string	""
        /*0030*/ 	.string	"ptxas"
        /*0030*/ 	.string	"Cuda compilation tools, release 13.0, V13.0.88"
        /*0030*/ 	.string	"Build cuda_13.0.r13.0/compiler.36424714_0"
        /*0030*/ 	.string	"-arch sm_90a -m 64 "



//--------------------- .note.nv.cuinfo           --------------------------
	.section	.note.nv.cuinfo,"",@"SHT_NOTE"
	.sectionflags	@"SHF_NOTE_NV_CUINFO"
        /*0018*/ 	.short	0x0002
        /*001a*/ 	.short	0x005a
        /*001c*/ 	.short	0x0082
	.zero		2


//--------------------- .nv.info                  --------------------------
	.section	.nv.info,"",@"SHT_CUDA_INFO"
	.align	4


	//----- nvinfo : EIATTR_REGCOUNT
	.align		4
        /*0000*/ 	.byte	0x04, 0x2f
        /*0002*/ 	.short	(.L_16 - .L_15)
	.align		4
.L_15:
        /*0004*/ 	.word	index@(_ZN7cutlass13device_kernelINS_4fmha6kernel13FmhaKernelTmaINS1_10collective15FmhaMainloopTmaINS_6half_tEfN4cute5tupleIJNS7_1CILi64EEENS9_ILi128EEENS9_ILi256EEEEEENS4_12CausalFusionEJEEENS4_15FmhaFwdEpilogueIS6_fNS8_IJSA_SC_SB_EEEEEJEEEEEvNT_6ParamsE)
        /*0008*/ 	.word	0x000000ff


	//----- nvinfo : EIATTR_FRAME_SIZE
	.align		4
.L_16:
        /*000c*/ 	.byte	0x04, 0x11
        /*000e*/ 	.short	(.L_18 - .L_17)
	.align		4
.L_17:
        /*0010*/ 	.word	index@($__internal_0_$__cuda_sm20_rcp_rn_f32_slowpath)
        /*0014*/ 	.word	0x00000020


	//----- nvinfo : EIATTR_FRAME_SIZE
	.align		4
.L_18:
        /*0018*/ 	.byte	0x04, 0x11
        /*001a*/ 	.short	(.L_20 - .L_19)
	.align		4
.L_19:
        /*001c*/ 	.word	index@(_ZN7cutlass13device_kernelINS_4fmha6kernel13FmhaKernelTmaINS1_10collective15FmhaMainloopTmaINS_6half_tEfN4cute5tupleIJNS7_1CILi64EEENS9_ILi128EEENS9_ILi256EEEEEENS4_12CausalFusionEJEEENS4_15FmhaFwdEpilogueIS6_fNS8_IJSA_SC_SB_EEEEEJEEEEEvNT_6ParamsE)
        /*0020*/ 	.word	0x00000020


	//----- nvinfo : EIATTR_MIN_STACK_SIZE
	.align		4
.L_20:
        /*0024*/ 	.byte	0x04, 0x12
        /*0026*/ 	.short	(.L_22 - .L_21)
	.align		4
.L_21:
        /*0028*/ 	.word	index@(_ZN7cutlass13device_kernelINS_4fmha6kernel13FmhaKernelTmaINS1_10collective15FmhaMainloopTmaINS_6half_tEfN4cute5tupleIJNS7_1CILi64EEENS9_ILi128EEENS9_ILi256EEEEEENS4_12CausalFusionEJEEENS4_15FmhaFwdEpilogueIS6_fNS8_IJSA_SC_SB_EEEEEJEEEEEvNT_6ParamsE)
        /*002c*/ 	.word	0x00000020
.L_22:


//--------------------- .nv.compat                --------------------------
	.section	.nv.compat,"",@"SHT_CUDA_COMPAT_INFO"
	.align	4
        /*0000*/ 	.byte	0x02, 0x09, 0x01, 0x00, 0x02, 0x02, 0x04, 0x00, 0x02, 0x05, 0x05, 0x00, 0x03, 0x07, 0x01, 0x01
        /*0010*/ 	.byte	0x02, 0x03, 0x01, 0x00, 0x02, 0x06, 0x01, 0x00, 0x04, 0x0b, 0x08, 0x00, 0x00, 0x00, 0x00, 0x00
        /*0020*/ 	.byte	0x00, 0x00, 0x00, 0x00


//--------------------- .nv.info._ZN7cutlass13device_kernelINS_4fmha6kernel13FmhaKernelTmaINS1_10collective15FmhaMainloopTmaINS_6half_tEfN4cute5tupleIJNS7_1CILi64EEENS9_ILi128EEENS9_ILi256EEEEEENS4_12CausalFusionEJEEENS4_15FmhaFwdEpilogueIS6_fNS8_IJSA_SC_SB_EEEEEJEEEEEvNT_6ParamsE --------------------------
	.section	.nv.info._ZN7cutlass13device_kernelINS_4fmha6kernel13FmhaKernelTmaINS1_10collective15FmhaMainloopTmaINS_6half_tEfN4cute5tupleIJNS7_1CILi64EEENS9_ILi128EEENS9_ILi256EEEEEENS4_12CausalFusionEJEEENS4_15FmhaFwdEpilogueIS6_fNS8_IJSA_SC_SB_EEEEEJEEEEEvNT_6ParamsE,"",@"SHT_CUDA_INFO"
	.sectionflags	@""
	.align	4


	//----- nvinfo : EIATTR_CUDA_API_VERSION
	.align		4
        /*0000*/ 	.byte	0x04, 0x37
        /*0002*/ 	.short	(.L_24 - .L_23)
.L_23:
        /*0004*/ 	.word	0x00000082


	//----- nvinfo : EIATTR_KPARAM_INFO
	.align		4
.L_24:
        /*0008*/ 	.byte	0x04, 0x17
        /*000a*/ 	.short	(.L_26 - .L_25)
.L_25:
        /*000c*/ 	.word	0x00000000
        /*0010*/ 	.short	0x0000
        /*0012*/ 	.short	0x0070
        /*0014*/ 	.byte	0x00, 0xf0, 0x01, 0x20


	//----- nvinfo : EIATTR_SPARSE_MMA_MASK
	.align		4
.L_26:
        /*0018*/ 	.byte	0x03, 0x50
        /*001a*/ 	.short	0x0000


	//----- nvinfo : EIATTR_MAXREG_COUNT
	.align		4
        /*001c*/ 	.byte	0x03, 0x1b
        /*001e*/ 	.short	0x00ff


	//----- nvinfo : EIATTR_NUM_BARRIERS
	.align		4
        /*0020*/ 	.byte	0x02, 0x4c
        /*0022*/ 	.byte	0x02
	.zero		1


	//----- nvinfo : EIATTR_EXTERNS
	.align		4
        /*0024*/ 	.byte	0x04, 0x0f
        /*0026*/ 	.short	(.L_28 - .L_27)


	//   ....[0]....
	.align		4
.L_27:
        /*0028*/ 	.word	index@(__assertfail)


	//----- nvinfo : EIATTR_ANNOTATIONS
	.align		4
.L_28:
        /*002c*/ 	.byte	0x04, 0x55
        /*002e*/ 	.short	(.L_30 - .L_29)


	//   ....[0]....
.L_29:
        /*0030*/ 	.word	0x00000001
        /*0034*/ 	.byte	0xd0, 0x1d, 0x00, 0x00, 0x01, 0x00, 0x00, 0x00, 0xd0, 0x1e, 0x00, 0x00, 0x01, 0x00, 0x00, 0x00
        /*0044*/ 	.byte	0xb0, 0x1f, 0x00, 0x00, 0x01, 0x00, 0x00, 0x00, 0x90, 0x20, 0x00, 0x00, 0x01, 0x00, 0x00, 0x00
        /*0054*/ 	.byte	0x20, 0x56, 0x00, 0x00, 0x01, 0x00, 0x00, 0x00, 0x30, 0x56, 0x00, 0x00, 0x01, 0x00, 0x00, 0x00
        /*0064*/ 	.byte	0x40, 0x56, 0x00, 0x00, 0x01, 0x00, 0x00, 0x00, 0x70, 0x56, 0x00, 0x00, 0x01, 0x00, 0x00, 0x00
        /*0074*/ 	.byte	0xe0, 0x92, 0x00, 0x00, 0x01, 0x00, 0x00, 0x00, 0xf0, 0x92, 0x00, 0x00, 0x01, 0x00, 0x00, 0x00
        /*0084*/ 	.byte	0x00, 0x93, 0x00, 0x00, 0x01, 0x00, 0x00, 0x00, 0x30, 0x93, 0x00, 0x00


	//----- nvinfo : EIATTR_MERCURY_ISA_VERSION
	.align		4
.L_30:
        /*0090*/ 	.byte	0x03, 0x5f
        /*0092*/ 	.short	0x0101


	//----- nvinfo : EIATTR_COOP_GROUP_MASK_REGIDS
	.align		4
        /*0094*/ 	.byte	0x04, 0x29
        /*0096*/ 	.short	(.L_32 - .L_31)


	//   ....[0]....
.L_31:
        /*0098*/ 	.word	0xffffffff


	//   ....[1]....
        /*009c*/ 	.word	0xffffffff


	//   ....[2]....
        /*00a0*/ 	.word	0xffffffff


	//   ....[3]....
        /*00a4*/ 	.word	0xffffffff


	//   ....[4]....
        /*00a8*/ 	.word	0xffffffff


	//   ....[5]....
        /*00ac*/ 	.word	0xffffffff


	//   ....[6]....
        /*00b0*/ 	.word	0xffffffff


	//   ....[7]....
        /*00b4*/ 	.word	0xffffffff


	//   ....[8]....
        /*00b8*/ 	.word	0xffffffff


	//   ....[9]....
        /*00bc*/ 	.word	0xffffffff


	//   ....[10]....
        /*00c0*/ 	.word	0xffffffff


	//   ....[11]....
        /*00c4*/ 	.word	0xffffffff


	//   ....[12]....
        /*00c8*/ 	.word	0xffffffff


	//   ....[13]....
        /*00cc*/ 	.word	0xffffffff


	//   ....[14]....
        /*00d0*/ 	.word	0xffffffff


	//   ....[15]....
        /*00d4*/ 	.word	0xffffffff


	//   ....[16]....
        /*00d8*/ 	.word	0xffffffff


	//   ....[17]....
        /*00dc*/ 	.word	0xffffffff


	//   ....[18]....
        /*00e0*/ 	.word	0xffffffff


	//   ....[19]....
        /*00e4*/ 	.word	0xffffffff


	//   ....[20]....
        /*00e8*/ 	.word	0xffffffff


	//----- nvinfo : EIATTR_COOP_GROUP_INSTR_OFFSETS
	.align		4
.L_32:
        /*00ec*/ 	.byte	0x04, 0x28
        /*00ee*/ 	.short	(.L_34 - .L_33)


	//   ....[0]....
.L_33:
        /*00f0*/ 	.word	0x00000060


	//   ....[1]....
        /*00f4*/ 	.word	0x00000150


	//   ....[2]....
        /*00f8*/ 	.word	0x00000280


	//   ....[3]....
        /*00fc*/ 	.word	0x00000420


	//   ....[4]....
        /*0100*/ 	.word	0x000005d0


	//   ....[5]....
        /*0104*/ 	.word	0x00003190


	//   ....[6]....
        /*0108*/ 	.word	0x000032c0


	//   ....[7]....
        /*010c*/ 	.word	0x000032d0


	//   ....[8]....
        /*0110*/ 	.word	0x00003310


	//   ....[9]....
        /*0114*/ 	.word	0x000065f0


	//   ....[10]....
        /*0118*/ 	.word	0x00006610


	//   ....[11]....
        /*011c*/ 	.word	0x00006640


	//   ....[12]....
        /*0120*/ 	.word	0x00006650


	//   ....[13]....
        /*0124*/ 	.word	0x0000ada0


	//   ....[14]....
        /*0128*/ 	.word	0x0000adb0


	//   ....[15]....
        /*012c*/ 	.word	0x0000ade0


	//   ....[16]....
        /*0130*/ 	.word	0x0000adf0


	//   ....[17]....
        /*0134*/ 	.word	0x0000db20


	//   ....[18]....
        /*0138*/ 	.word	0x0000db50


	//   ....[19]....
        /*013c*/ 	.word	0x0000dba0


	//   ....[20]....
        /*0140*/ 	.word	0x0000dbb0


	//----- nvinfo : EIATTR_SYSCALL_OFFSETS
	.align		4
.L_34:
        /*0144*/ 	.byte	0x04, 0x46
        /*0146*/ 	.short	(.L_36 - .L_35)


	//   ....[0]....
.L_35:
        /*0148*/ 	.word	0x0000eaf0


	//   ....[1]....
        /*014c*/ 	.word	0x0000ec10


	//----- nvinfo : EIATTR_MBARRIER_INSTR_OFFSETS
	.align		4
.L_36:
        /*0150*/ 	.byte	0x04, 0x39
        /*0152*/ 	.short	(.L_38 - .L_37)


	//   ....[0]....
.L_37:
        /*0154*/ 	.word	0x00000250
        /*0158*/ 	.word	0x000000ff
        /*015c*/ 	.word	0x00048040
        /*0160*/ 	.short	0x0100
        /*0162*/ 	.byte	0x08
	.zero		1


	//   ....[1]....
        /*0164*/ 	.word	0x00000260
        /*0168*/ 	.word	0x000000ff
        /*016c*/ 	.word	0x00048048
        /*0170*/ 	.short	0x0100
        /*0172*/ 	.byte	0x08
	.zero		1


	//   ....[2]....
        /*0174*/ 	.word	0x00000390
        /*0178*/ 	.word	0x000000ff
        /*017c*/ 	.word	0x00048000
        /*0180*/ 	.short	0x0100
        /*0182*/ 	.byte	0x08
	.zero		1


	//   ....[3]....
        /*0184*/ 	.word	0x000003a0
        /*0188*/ 	.word	0x000000ff
        /*018c*/ 	.word	0x00048020
        /*0190*/ 	.short	0x0100
        /*0192*/ 	.byte	0x08
	.zero		1


	//   ....[4]....
        /*0194*/ 	.word	0x000003b0
        /*0198*/ 	.word	0x000000ff
        /*019c*/ 	.word	0x00048008
        /*01a0*/ 	.short	0x0100
        /*01a2*/ 	.byte	0x08
	.zero		1


	//   ....[5]....
        /*01a4*/ 	.word	0x000003c0
        /*01a8*/ 	.word	0x000000ff
        /*01ac*/ 	.word	0x00048028
        /*01b0*/ 	.short	0x0100
        /*01b2*/ 	.byte	0x08
	.zero		1


	//   ....[6]....
        /*01b4*/ 	.word	0x000003d0
        /*01b8*/ 	.word	0x000000ff
        /*01bc*/ 	.word	0x00048010
        /*01c0*/ 	.short	0x0100
        /*01c2*/ 	.byte	0x08
	.zero		1


	//   ....[7]....
        /*01c4*/ 	.word	0x000003e0
        /*01c8*/ 	.word	0x000000ff
        /*01cc*/ 	.word	0x00048030
        /*01d0*/ 	.short	0x0100
        /*01d2*/ 	.byte	0x08
	.zero		1


	//   ....[8]....
        /*01d4*/ 	.word	0x000003f0
        /*01d8*/ 	.word	0x000000ff
        /*01dc*/ 	.word	0x00048018
        /*01e0*/ 	.short	0x0100
        /*01e2*/ 	.byte	0x08
	.zero		1


	//   ....[9]....
        /*01e4*/ 	.word	0x00000400
        /*01e8*/ 	.word	0x000000ff
        /*01ec*/ 	.word	0x00048038
        /*01f0*/ 	.short	0x0100
        /*01f2*/ 	.byte	0x08
	.zero		1


	//   ....[10]....
        /*01f4*/ 	.word	0x00000530
        /*01f8*/ 	.word	0x000000ff
        /*01fc*/ 	.word	0x00048050
        /*0200*/ 	.short	0x0100
        /*0202*/ 	.byte	0x08
	.zero		1


	//   ....[11]....
        /*0204*/ 	.word	0x00000540
        /*0208*/ 	.word	0x000000ff
        /*020c*/ 	.word	0x00048070
        /*0210*/ 	.short	0x0100
        /*0212*/ 	.byte	0x08
	.zero		1


	//   ....[12]....
        /*0214*/ 	.word	0x00000550
        /*0218*/ 	.word	0x000000ff
        /*021c*/ 	.word	0x00048058
        /*0220*/ 	.short	0x0100
        /*0222*/ 	.byte	0x08
	.zero		1


	//   ....[13]....
        /*0224*/ 	.word	0x00000560
        /*0228*/ 	.word	0x000000ff
        /*022c*/ 	.word	0x00048078
        /*0230*/ 	.short	0x0100
        /*0232*/ 	.byte	0x08
	.zero		1


	//   ....[14]....
        /*0234*/ 	.word	0x00000570
        /*0238*/ 	.word	0x000000ff
        /*023c*/ 	.word	0x00048060
        /*0240*/ 	.short	0x0100
        /*0242*/ 	.byte	0x08
	.zero		1


	//   ....[15]....
        /*0244*/ 	.word	0x00000580
        /*0248*/ 	.word	0x000000ff
        /*024c*/ 	.word	0x00048080
        /*0250*/ 	.short	0x0100
        /*0252*/ 	.byte	0x08
	.zero		1


	//   ....[16]....
        /*0254*/ 	.word	0x00000590
        /*0258*/ 	.word	0x000000ff
        /*025c*/ 	.word	0x00048068
        /*0260*/ 	.short	0x0100
        /*0262*/ 	.byte	0x08
	.zero		1


	//   ....[17]....
        /*0264*/ 	.word	0x000005a0
        /*0268*/ 	.word	0x000000ff
        /*026c*/ 	.word	0x00048088
        /*0270*/ 	.short	0x0100
        /*0272*/ 	.byte	0x08
	.zero		1


	//   ....[18]....
        /*0274*/ 	.word	0x000007b0
        /*0278*/ 	.word	0x00000004
        /*027c*/ 	.word	0x00048048
        /*0280*/ 	.short	0x010a
        /*0282*/ 	.byte	0x3f
	.zero		1


	//   ....[19]....
        /*0284*/ 	.word	0x00000b90
        /*0288*/ 	.word	0x00000006
        /*028c*/ 	.word	0x00048020
        /*0290*/ 	.short	0x010a
        /*0292*/ 	.byte	0x3f
	.zero		1


	//   ....[20]....
        /*0294*/ 	.word	0x00000ec0
        /*0298*/ 	.word	0x00000003
        /*029c*/ 	.word	0x00048020
        /*02a0*/ 	.short	0x010a
        /*02a2*/ 	.byte	0x3f
	.zero		1


	//   ....[21]....
        /*02a4*/ 	.word	0x00001240
        /*02a8*/ 	.word	0x00000005
        /*02ac*/ 	.word	0x00048020
        /*02b0*/ 	.short	0x010a
        /*02b2*/ 	.byte	0x3f
	.zero		1


	//   ....[22]....
        /*02b4*/ 	.word	0x000015d0
        /*02b8*/ 	.word	0x0000000a
        /*02bc*/ 	.word	0x00048020
        /*02c0*/ 	.short	0x010a
        /*02c2*/ 	.byte	0x3f
	.zero		1


	//   ....[23]....
        /*02c4*/ 	.word	0x000019a0
        /*02c8*/ 	.word	0x000000fc
        /*02cc*/ 	.word	0x00048040
        /*02d0*/ 	.short	0x010a
        /*02d2*/ 	.byte	0x3f
	.zero		1


	//   ....[24]....
        /*02d4*/ 	.word	0x00001a80
        /*02d8*/ 	.word	0x000000fc
        /*02dc*/ 	.word	0x00048000
        /*02e0*/ 	.short	0x010a
        /*02e2*/ 	.byte	0x3f
	.zero		1


	//   ....[25]....
        /*02e4*/ 	.word	0x00005180
        /*02e8*/ 	.word	0x000000fc
        /*02ec*/ 	.word	0x00048008
        /*02f0*/ 	.short	0x010a
        /*02f2*/ 	.byte	0x3f
	.zero		1


	//   ....[26]....
        /*02f4*/ 	.word	0x00005510
        /*02f8*/ 	.word	0x00000011
        /*02fc*/ 	.word	0x00000000
        /*0300*/ 	.short	0x0101
        /*0302*/ 	.byte	0x3f
	.zero		1


	//   ....[27]....
        /*0304*/ 	.word	0x000055d0
        /*0308*/ 	.word	0x00000010
        /*030c*/ 	.word	0x00048000
        /*0310*/ 	.short	0x010a
        /*0312*/ 	.byte	0x3f
	.zero		1


	//   ....[28]....
        /*0314*/ 	.word	0x00005e30
        /*0318*/ 	.word	0x0000000f
        /*031c*/ 	.word	0x00048020
        /*0320*/ 	.short	0x010a
        /*0322*/ 	.byte	0x3f
	.zero		1


	//   ....[29]....
        /*0324*/ 	.word	0x00006710
        /*0328*/ 	.word	0x00000015
        /*032c*/ 	.word	0x00000000
        /*0330*/ 	.short	0x0101
        /*0332*/ 	.byte	0x3f
	.zero		1


	//   ....[30]....
        /*0334*/ 	.word	0x00006fe0
        /*0338*/ 	.word	0x000000da
        /*033c*/ 	.word	0x00048000
        /*0340*/ 	.short	0x010a
        /*0342*/ 	.byte	0x3f
	.zero		1


	//   ....[31]....
        /*0344*/ 	.word	0x00008df0
        /*0348*/ 	.word	0x0000000a
        /*034c*/ 	.word	0x00000000
        /*0350*/ 	.short	0x0101
        /*0352*/ 	.byte	0x3f
	.zero		1


	//   ....[32]....
        /*0354*/ 	.word	0x00008e90
        /*0358*/ 	.word	0x00000011
        /*035c*/ 	.word	0x00048020
        /*0360*/ 	.short	0x010a
        /*0362*/ 	.byte	0x3f
	.zero		1


	//   ....[33]....
        /*0364*/ 	.word	0x00009290
        /*0368*/ 	.word	0x00000010
        /*036c*/ 	.word	0x00048000
        /*0370*/ 	.short	0x010a
        /*0372*/ 	.byte	0x3f
	.zero		1


	//   ....[34]....
        /*0374*/ 	.word	0x00009c00
        /*0378*/ 	.word	0x0000000f
        /*037c*/ 	.word	0x00048020
        /*0380*/ 	.short	0x010a
        /*0382*/ 	.byte	0x3f
	.zero		1


	//   ....[35]....
        /*0384*/ 	.word	0x0000af20
        /*0388*/ 	.word	0x00000014
        /*038c*/ 	.word	0x00000000
        /*0390*/ 	.short	0x0101
        /*0392*/ 	.byte	0x3f
	.zero		1


	//   ....[36]....
        /*0394*/ 	.word	0x0000b7e0
        /*0398*/ 	.word	0x00000013
        /*039c*/ 	.word	0x00048000
        /*03a0*/ 	.short	0x010a
        /*03a2*/ 	.byte	0x3f
	.zero		1


	//   ....[37]....
        /*03a4*/ 	.word	0x0000d630
        /*03a8*/ 	.word	0x00000007
        /*03ac*/ 	.word	0x00000000
        /*03b0*/ 	.short	0x0101
        /*03b2*/ 	.byte	0x3f
	.zero		1


	//   ....[38]....
        /*03b4*/ 	.word	0x0000d6b0
        /*03b8*/ 	.word	0x00000007
        /*03bc*/ 	.word	0x00048020
        /*03c0*/ 	.short	0x010a
        /*03c2*/ 	.byte	0x3f
	.zero		1


	//----- nvinfo : EIATTR_NUM_MBARRIERS
	.align		4
.L_38:
        /*03c4*/ 	.byte	0x03, 0x38
        /*03c6*/ 	.short	0x0012


	//----- nvinfo : EIATTR_EXIT_INSTR_OFFSETS
	.align		4
        /*03c8*/ 	.byte	0x04, 0x1c
        /*03ca*/ 	.short	(.L_40 - .L_39)


	//   ....[0]....
.L_39:
        /*03cc*/ 	.word	0x00010600


	//----- nvinfo : EIATTR_MAX_THREADS
	.align		4
.L_40:
        /*03d0*/ 	.byte	0x04, 0x05
        /*03d2*/ 	.short	(.L_42 - .L_41)
.L_41:
        /*03d4*/ 	.word	0x00000080
        /*03d8*/ 	.word	0x00000001
        /*03dc*/ 	.word	0x00000001


	//----- nvinfo : EIATTR_CRS_STACK_SIZE
	.align		4
.L_42:
        /*03e0*/ 	.byte	0x04, 0x1e
        /*03e2*/ 	.short	(.L_44 - .L_43)
.L_43:
        /*03e4*/ 	.word	0x00000000


	//----- nvinfo : EIATTR_CBANK_PARAM_SIZE
	.align		4
.L_44:
        /*03e8*/ 	.byte	0x03, 0x19
        /*03ea*/ 	.short	0x0870


	//----- nvinfo : EIATTR_PARAM_CBANK
	.align		4
        /*03ec*/ 	.byte	0x04, 0x0a
        /*03ee*/ 	.short	(.L_46 - .L_45)
	.align		4
.L_45:
        /*03f0*/ 	.word	index@(.nv.constant0._ZN7cutlass13device_kernelINS_4fmha6kernel13FmhaKernelTmaINS1_10collective15FmhaMainloopTmaINS_6half_tEfN4cute5tupleIJNS7_1CILi64EEENS9_ILi128EEENS9_ILi256EEEEEENS4_12CausalFusionEJEEENS4_15FmhaFwdEpilogueIS6_fNS8_IJSA_SC_SB_EEEEEJEEEEEvNT_6ParamsE)
        /*03f4*/ 	.short	0x0210
        /*03f6*/ 	.short	0x0870


	//----- nvinfo : EIATTR_SW_WAR
	.align		4
.L_46:
        /*03f8*/ 	.byte	0x04, 0x36
        /*03fa*/ 	.short	(.L_48 - .L_47)
.L_47:
        /*03fc*/ 	.word	0x00000008
.L_48:


//--------------------- .nv.callgraph             --------------------------
	.section	.nv.callgraph,"",@"SHT_CUDA_CALLGRAPH"
	.align	4
	.sectionentsize	8
	.align		4
        /*0000*/ 	.word	0x00000000
	.align		4
        /*0004*/ 	.word	0xffffffff
	.align		4
        /*0008*/ 	.word	index@(_ZN7cutlass13device_kernelINS_4fmha6kernel13FmhaKernelTmaINS1_10collective15FmhaMainloopTmaINS_6half_tEfN4cute5tupleIJNS7_1CILi64EEENS9_ILi128EEENS9_ILi256EEEEEENS4_12CausalFusionEJEEENS4_15FmhaFwdEpilogueIS6_fNS8_IJSA_SC_SB_EEEEEJEEEEEvNT_6ParamsE)
	.align		4
        /*000c*/ 	.word	index@(__assertfail)
	.align		4
        /*0010*/ 	.word	0x00000000
	.align		4
        /*0014*/ 	.word	0xfffffffe
	.align		4
        /*0018*/ 	.word	0x00000000
	.align		4
        /*001c*/ 	.word	0xfffffffd
	.align		4
        /*0020*/ 	.word	0x00000000
	.align		4
        /*0024*/ 	.word	0xfffffffc


//--------------------- .nv.constant4             --------------------------
	.section	.nv.constant4,"a",@progbits
	.align	8
	.align		8
.nv.constant4:
        /*0000*/ 	.dword	__assertfail
	.align		8
        /*0008*/ 	.dword	__unnamed_1
	.align		8
        /*0010*/ 	.dword	__unnamed_2
	.align		8
        /*0018*/ 	.dword	_ZN39_INTERNAL_f11eec20_4_k_cu_ebb326a4_29394cuda3std3__45__cpo5beginE
	.align		8
        /*0020*/ 	.dword	_ZN39_INTERNAL_f11eec20_4_k_cu_ebb326a4_29394cuda3std3__45__cpo3endE
	.align		8
        /*0028*/ 	.dword	_ZN39_INTERNAL_f11eec20_4_k_cu_ebb326a4_29394cuda3std3__45__cpo6cbeginE
	.align		8
        /*0030*/ 	.dword	_ZN39_INTERNAL_f11eec20_4_k_cu_ebb326a4_29394cuda3std3__45__cpo4cendE
	.align		8
        /*0038*/ 	.dword	_ZN39_INTERNAL_f11eec20_4_k_cu_ebb326a4_29394cuda3std3__441_GLOBAL__N__f11eec20_4_k_cu_ebb326a4_29396ignoreE
	.align		8
        /*0040*/ 	.dword	_ZN39_INTERNAL_f11eec20_4_k_cu_ebb326a4_29394cuda3std3__419piecewise_constructE
	.align		8
        /*0048*/ 	.dword	_ZN39_INTERNAL_f11eec20_4_k_cu_ebb326a4_29394cuda3std3__48in_placeE
	.align		8
        /*0050*/ 	.dword	_ZN39_INTERNAL_f11eec20_4_k_cu_ebb326a4_29394cuda3std6ranges3__45__cpo4swapE
	.align		8
        /*0058*/ 	.dword	_ZN39_INTERNAL_f11eec20_4_k_cu_ebb326a4_29394cuda3std6ranges3__45__cpo9iter_moveE
	.align		8
        /*0060*/ 	.dword	_ZN39_INTERNAL_f11eec20_4_k_cu_ebb326a4_29394cute7productE
	.align		8
        /*0068*/ 	.dword	_ZN39_INTERNAL_f11eec20_4_k_cu_ebb326a4_29394cute1_E
	.align		8
        /*0070*/ 	.dword	$str$23
	.align		8
        /*0078*/ 	.dword	$str$24


//--------------------- .text._ZN7cutlass13device_kernelINS_4fmha6kernel13FmhaKernelTmaINS1_10collective15FmhaMainloopTmaINS_6half_tEfN4cute5tupleIJNS7_1CILi64EEENS9_ILi128EEENS9_ILi256EEEEEENS4_12CausalFusionEJEEENS4_15FmhaFwdEpilogueIS6_fNS8_IJSA_SC_SB_EEEEEJEEEEEvNT_6ParamsE --------------------------
	.section	.text._ZN7cutlass13device_kernelINS_4fmha6kernel13FmhaKernelTmaINS1_10collective15FmhaMainloopTmaINS_6half_tEfN4cute5tupleIJNS7_1CILi64EEENS9_ILi128EEENS9_ILi256EEEEEENS4_12CausalFusionEJEEENS4_15FmhaFwdEpilogueIS6_fNS8_IJSA_SC_SB_EEEEEJEEEEEvNT_6ParamsE,"ax",@progbits
	.align	128
.text._ZN7cutlass13device_kernelINS_4fmha6kernel13FmhaKernelTmaINS1_10collective15FmhaMainloopTmaINS_6half_tEfN4cute5tupleIJNS7_1CILi64EEENS9_ILi128EEENS9_ILi256EEEEEENS4_12CausalFusionEJEEENS4_15FmhaFwdEpilogueIS6_fNS8_IJSA_SC_SB_EEEEEJEEEEEvNT_6ParamsE:
        .type           _ZN7cutlass13device_kernelINS_4fmha6kernel13FmhaKernelTmaINS1_10collective15FmhaMainloopTmaINS_6half_tEfN4cute5tupleIJNS7_1CILi64EEENS9_ILi128EEENS9_ILi256EEEEEENS4_12CausalFusionEJEEENS4_15FmhaFwdEpilogueIS6_fNS8_IJSA_SC_SB_EEEEEJEEEEEvNT_6ParamsE,@function
        .size           _ZN7cutlass13device_kernelINS_4fmha6kernel13FmhaKernelTmaINS1_10collective15FmhaMainloopTmaINS_6half_tEfN4cute5tupleIJNS7_1CILi64EEENS9_ILi128EEENS9_ILi256EEEEEENS4_12CausalFusionEJEEENS4_15FmhaFwdEpilogueIS6_fNS8_IJSA_SC_SB_EEEEEJEEEEEvNT_6ParamsE,(.L_x_90 - _ZN7cutlass13device_kernelINS_4fmha6kernel13FmhaKernelTmaINS1_10collective15FmhaMainloopTmaINS_6half_tEfN4cute5tupleIJNS7_1CILi64EEENS9_ILi128EEENS9_ILi256EEEEEENS4_12CausalFusionEJEEENS4_15FmhaFwdEpilogueIS6_fNS8_IJSA_SC_SB_EEEEEJEEEEEvNT_6ParamsE)
        .other          _ZN7cutlass13device_kernelINS_4fmha6kernel13FmhaKernelTmaINS1_10collective15FmhaMainloopTmaINS_6half_tEfN4cute5tupleIJNS7_1CILi64EEENS9_ILi128EEENS9_ILi256EEEEEENS4_12CausalFusionEJEEENS4_15FmhaFwdEpilogueIS6_fNS8_IJSA_SC_SB_EEEEEJEEEEEvNT_6ParamsE,@"STO_CUDA_ENTRY STV_DEFAULT"
_ZN7cutlass13device_kernelINS_4fmha6kernel13FmhaKernelTmaINS1_10collective15FmhaMainloopTmaINS_6half_tEfN4cute5tupleIJNS7_1CILi64EEENS9_ILi128EEENS9_ILi256EEEEEENS4_12CausalFusionEJEEENS4_15FmhaFwdEpilogueIS6_fNS8_IJSA_SC_SB_EEEEEJEEEEEvNT_6ParamsE:
[----:B------:R-:W1:Y:S01]  /*0000*/  LDC R1, c[0x0][0x28] ;  /* 0x00000a00ff017b82 */ /* 0x000e620000000800 */
[----:B------:R-:W2:Y:S01]  /*0010*/  S2R R4, SR_TID.X ;  /* 0x0000000000047919 */ /* 0x000ea20000002100 */
[----:B------:R-:W-:Y:S01]  /*0020*/  ELECT P0, URZ, PT ;  /* 0x00000000003f782f */ /* 0x000fe20003800000 */
[----:B------:R-:W-:Y:S01]  /*0030*/  BSSY B0, `(.L_x_0) ;  /* 0x0000011000007945 */ /* 0x000fe20003800000 */
[----:B-1----:R-:W-:Y:S02]  /*0040*/  IADD3 R1, R1, -0x20, RZ ;  /* 0xffffffe001017810 */ /* 0x002fe40007ffe0ff */
[----:B--2---:R-:W-:-:S05]  /*0050*/  SHF.R.U32.HI R245, RZ, 0x5, R4 ;  /* 0x00000005fff57819 */ /* 0x004fca0000011604 */
[----:B------:R-:W1:Y:S02]  /*0060*/  SHFL.IDX PT, R0, R245, RZ, 0x1f ;  /* 0x00001ffff5007589 */ /* 0x000e6400000e0000 */
[----:B-1----:R-:W-:-:S13]  /*0070*/  ISETP.NE.OR P0, PT, R0, RZ, !P0 ;  /* 0x000000ff0000720c */ /* 0x002fda0004705670 */
[----:B------:R-:W-:Y:S05]  /*0080*/  @P0 BRA `(.L_x_1) ;  /* 0x00000000002c0947 */ /* 0x000fea0003800000 */
[----:B------:R-:W-:Y:S02]  /*0090*/  ULDC.64 UR4, c[0x0][0x198] ;  /* 0x0000660000047ab9 */ /* 0x000fe40000000a00 */
[----:B------:R-:W-:Y:S02]  /*00a0*/  UIADD3 UR6, UP0, UR4, 0xf0, URZ ;  /* 0x000000f004067890 */ /* 0x000fe4000ff1e03f */
[----:B------:R-:W-:Y:S02]  /*00b0*/  UIADD3 UR8, UP1, UR4, 0x1f0, URZ ;  /* 0x000001f004087890 */ /* 0x000fe4000ff3e03f */
[----:B------:R-:W-:Y:S02]  /*00c0*/  UIADD3 UR4, UP2, UR4, 0x2f0, URZ ;  /* 0x000002f004047890 */ /* 0x000fe4000ff5e03f */
[----:B------:R-:W-:Y:S02]  /*00d0*/  UIADD3.X UR7, URZ, UR5, URZ, UP0, !UPT ;  /* 0x000000053f077290 */ /* 0x000fe400087fe43f */
[----:B------:R-:W-:-:S02]  /*00e0*/  UIADD3.X UR9, URZ, UR5, URZ, UP1, !UPT ;  /* 0x000000053f097290 */ /* 0x000fc40008ffe43f */
[----:B------:R-:W-:-:S05]  /*00f0*/  UIADD3.X UR5, URZ, UR5, URZ, UP2, !UPT ;  /* 0x000000053f057290 */ /* 0x000fca00097fe43f */
[----:B------:R1:W-:Y:S02]  /*0100*/  UTMACCTL.PF [UR6] ;  /* 0x00000000060079b9 */ /* 0x0003e40008040000 */
[----:B------:R1:W-:Y:S02]  /*0110*/  UTMACCTL.PF [UR8] ;  /* 0x00000000080079b9 */ /* 0x0003e40008040000 */
[----:B------:R1:W-:Y:S02]  /*0120*/  UTMACCTL.PF [UR4] ;  /* 0x00000000040079b9 */ /* 0x0003e40008040000 */
[----:B-1----:R-:W-:Y:S01]  /*0130*/  NOP ;  /* 0x0000000000007918 */ /* 0x002fe20000000000 */
.L_x_1:
[----:B------:R-:W-:Y:S05]  /*0140*/  BSYNC B0 ;  /* 0x0000000000007941 */ /* 0x000fea0003800000 */
.L_x_0:
[----:B------:R-:W1:Y:S02]  /*0150*/  SHFL.IDX PT, R0, R245, RZ, 0x1f ;  /* 0x00001ffff5007589 */ /* 0x000e6400000e0000 */
[----:B-1----:R-:W-:-:S13]  /*0160*/  ISETP.NE.AND P0, PT, R0, RZ, PT ;  /* 0x000000ff0000720c */ /* 0x002fda0003f05270 */
[----:B------:R-:W-:Y:S05]  /*0170*/  @P0 BRA `(.L_x_2) ;  /* 0x0000000000400947 */ /* 0x000fea0003800000 */
[----:B------:R-:W1:Y:S01]  /*0180*/  S2UR UR8, SR_CgaCtaId ;  /* 0x00000000000879c3 */ /* 0x000e620000008800 */
[----:B------:R-:W-:Y:S01]  /*0190*/  UMOV UR4, 0x400 ;  /* 0x0000040000047882 */ /* 0x000fe20000000000 */
[----:B------:R-:W-:Y:S01]  /*01a0*/  UMOV UR5, 0x1 ;  /* 0x0000000100057882 */ /* 0x000fe20000000000 */
[----:B------:R-:W-:Y:S01]  /*01b0*/  UMOV UR6, 0x80 ;  /* 0x0000008000067882 */ /* 0x000fe20000000000 */
[----:B------:R-:W-:Y:S01]  /*01c0*/  ELECT P0, URZ, PT ;  /* 0x00000000003f782f */ /* 0x000fe20003800000 */
[----:B------:R-:W-:-:S04]  /*01d0*/  UIADD3 UR6, -UR6, 0x100000, URZ ;  /* 0x0010000006067890 */ /* 0x000fc8000fffe13f */
[----:B------:R-:W-:Y:S02]  /*01e0*/  USHF.L.U32 UR7, UR6, 0xb, URZ ;  /* 0x0000000b06077899 */ /* 0x000fe4000800063f */
[----:B------:R-:W-:Y:S02]  /*01f0*/  USHF.L.U32 UR6, UR6, 0x1, URZ ;  /* 0x0000000106067899 */ /* 0x000fe4000800063f */
[----:B-1----:R-:W-:Y:S02]  /*0200*/  ULEA UR8, UR8, UR4, 0x18 ;  /* 0x0000000408087291 */ /* 0x002fe4000f8ec03f */
[----:B------:R-:W-:-:S04]  /*0210*/  UIADD3 UR4, -UR5, 0x100000, URZ ;  /* 0x0010000005047890 */ /* 0x000fc8000fffe13f */
[----:B------:R-:W-:Y:S02]  /*0220*/  USHF.L.U32 UR5, UR4, 0xb, URZ ;  /* 0x0000000b04057899 */ /* 0x000fe4000800063f */
[----:B------:R-:W-:Y:S01]  /*0230*/  USHF.L.U32 UR4, UR4, 0x1, URZ ;  /* 0x0000000104047899 */ /* 0x000fe2000800063f */
[----:B------:R-:W1:Y:S11]  /*0240*/  FENCE.VIEW.ASYNC.S ;  /* 0x00000000000073c6 */ /* 0x000e760000000000 */
[----:B-1----:R1:W2:Y:S01]  /*0250*/  SYNCS.EXCH.64 URZ, [UR8+0x48040], UR4 ;  /* 0x04804004083f75b2 */ /* 0x0022a20008000100 */
[----:B------:R1:W3:Y:S01]  /*0260*/  SYNCS.EXCH.64 URZ, [UR8+0x48048], UR6 ;  /* 0x04804806083f75b2 */ /* 0x0002e20008000100 */
[----:B------:R-:W-:Y:S01]  /*0270*/  NOP ;  /* 0x0000000000007918 */ /* 0x000fe20000000000 */
.L_x_2:
[----:B------:R-:W4:Y:S01]  /*0280*/  SHFL.IDX PT, R0, R245, RZ, 0x1f ;  /* 0x00001ffff5007589 */ /* 0x000f2200000e0000 */
[----:B------:R-:W-:Y:S01]  /*0290*/  NOP ;  /* 0x0000000000007918 */ /* 0x000fe20000000000 */
[----:B----4-:R-:W-:-:S13]  /*02a0*/  ISETP.NE.AND P0, PT, R0, RZ, PT ;  /* 0x000000ff0000720c */ /* 0x010fda0003f05270 */
[----:B------:R-:W-:Y:S05]  /*02b0*/  @P0 BRA `(.L_x_3) ;  /* 0x0000000000580947 */ /* 0x000fea0003800000 */
[----:B-1----:R-:W1:Y:S01]  /*02c0*/  S2UR UR5, SR_CgaCtaId ;  /* 0x00000000000579c3 */ /* 0x002e620000008800 */
[----:B------:R-:W-:Y:S01]  /*02d0*/  UMOV UR4, 0x400 ;  /* 0x0000040000047882 */ /* 0x000fe20000000000 */
[----:B------:R-:W-:Y:S01]  /*02e0*/  UMOV UR6, 0x1 ;  /* 0x0000000100067882 */ /* 0x000fe20000000000 */
[----:B------:R-:W-:Y:S01]  /*02f0*/  UMOV UR7, 0x80 ;  /* 0x0000008000077882 */ /* 0x000fe20000000000 */
[----:B------:R-:W-:Y:S01]  /*0300*/  ELECT P0, URZ, PT ;  /* 0x00000000003f782f */ /* 0x000fe20003800000 */
[----:B-1----:R-:W-:Y:S02]  /*0310*/  ULEA UR8, UR5, UR4, 0x18 ;  /* 0x0000000405087291 */ /* 0x002fe4000f8ec03f */
[----:B------:R-:W-:-:S04]  /*0320*/  UIADD3 UR4, -UR6, 0x100000, URZ ;  /* 0x0010000006047890 */ /* 0x000fc8000fffe13f */
[----:B------:R-:W-:Y:S02]  /*0330*/  USHF.L.U32 UR5, UR4, 0xb, URZ ;  /* 0x0000000b04057899 */ /* 0x000fe4000800063f */
[----:B------:R-:W-:Y:S02]  /*0340*/  USHF.L.U32 UR4, UR4, 0x1, URZ ;  /* 0x0000000104047899 */ /* 0x000fe4000800063f */
[----:B------:R-:W-:-:S04]  /*0350*/  UIADD3 UR6, -UR7, 0x100000, URZ ;  /* 0x0010000007067890 */ /* 0x000fc8000fffe13f */
[----:B------:R-:W-:Y:S02]  /*0360*/  USHF.L.U32 UR7, UR6, 0xb, URZ ;  /* 0x0000000b06077899 */ /* 0x000fe4000800063f */
[----:B------:R-:W-:Y:S01]  /*0370*/  USHF.L.U32 UR6, UR6, 0x1, URZ ;  /* 0x0000000106067899 */ /* 0x000fe2000800063f */
[----:B------:R-:W1:Y:S03]  /*0380*/  FENCE.VIEW.ASYNC.S ;  /* 0x00000000000073c6 */ /* 0x000e660000000000 */
[----:B-1----:R4:W1:Y:S08]  /*0390*/  SYNCS.EXCH.64 URZ, [UR8+0x48000], UR4 ;  /* 0x04800004083f75b2 */ /* 0x0028700008000100 */
[----:B------:R4:W1:Y:S01]  /*03a0*/  SYNCS.EXCH.64 URZ, [UR8+0x48020], UR6 ;  /* 0x04802006083f75b2 */ /* 0x0008620008000100 */
[----:B------:R4:W1:Y:S01]  /*03b0*/  SYNCS.EXCH.64 URZ, [UR8+0x48008], UR4 ;  /* 0x04800804083f75b2 */ /* 0x0008620008000100 */
[----:B------:R4:W1:Y:S01]  /*03c0*/  SYNCS.EXCH.64 URZ, [UR8+0x48028], UR6 ;  /* 0x04802806083f75b2 */ /* 0x0008620008000100 */
[----:B------:R4:W1:Y:S01]  /*03d0*/  SYNCS.EXCH.64 URZ, [UR8+0x48010], UR4 ;  /* 0x04801004083f75b2 */ /* 0x0008620008000100 */
[----:B------:R4:W1:Y:S01]  /*03e0*/  SYNCS.EXCH.64 URZ, [UR8+0x48030], UR6 ;  /* 0x04803006083f75b2 */ /* 0x0008620008000100 */
[----:B------:R4:W1:Y:S01]  /*03f0*/  SYNCS.EXCH.64 URZ, [UR8+0x48018], UR4 ;  /* 0x04801804083f75b2 */ /* 0x0008620008000100 */
[----:B------:R4:W1:Y:S02]  /*0400*/  SYNCS.EXCH.64 URZ, [UR8+0x48038], UR6 ;  /* 0x04803806083f75b2 */ /* 0x0008640008000100 */
[----:B----4-:R-:W-:Y:S01]  /*0410*/  NOP ;  /* 0x0000000000007918 */ /* 0x010fe20000000000 */
.L_x_3:
        /* <DEDUP_REMOVED lines=26> */
.L_x_4:
[----:B------:R-:W4:Y:S01]  /*05c0*/  S2UR UR43, SR_CTAID.X ;  /* 0x00000000002b79c3 */ /* 0x000f220000002500 */
[----:B------:R-:W5:Y:S01]  /*05d0*/  SHFL.IDX PT, R245, R245, RZ, 0x1f ;  /* 0x00001ffff5f57589 */ /* 0x000f6200000e0000 */
[----:B-1----:R-:W-:Y:S01]  /*05e0*/  ULDC UR4, c[0x0][0x28c] ;  /* 0x0000a30000047ab9 */ /* 0x002fe20000000800 */
[----:B------:R-:W-:Y:S02]  /*05f0*/  ELECT P0, URZ, PT ;  /* 0x00000000003f782f */ /* 0x000fe40003800000 */
[----:B------:R-:W-:Y:S01]  /*0600*/  SHF.R.S32.HI R0, RZ, 0x1f, R4 ;  /* 0x0000001fff007819 */ /* 0x000fe20000011404 */
[----:B------:R-:W-:Y:S01]  /*0610*/  UIADD3 UR4, UR4, 0x7f, URZ ;  /* 0x0000007f04047890 */ /* 0x000fe2000fffe03f */
[----:B------:R-:W-:Y:S01]  /*0620*/  NOP ;  /* 0x0000000000007918 */ /* 0x000fe20000000000 */
[----:B------:R-:W-:Y:S01]  /*0630*/  BSSY B0, `(.L_x_5) ;  /* 0x0000042000007945 */ /* 0x000fe20003800000 */
[----:B------:R-:W-:Y:S01]  /*0640*/  LEA.HI R2, R0, R4, RZ, 0x7 ;  /* 0x0000000400027211 */ /* 0x000fe200078f38ff */
[----:B------:R-:W-:Y:S01]  /*0650*/  USHF.R.S32.HI UR5, URZ, 0x1f, UR4 ;  /* 0x0000001f3f057899 */ /* 0x000fe20008011404 */
[----:B------:R-:W1:Y:S01]  /*0660*/  S2UR UR36, SR_CTAID.Y ;  /* 0x00000000002479c3 */ /* 0x000e620000002600 */
[----:B------:R-:W-:-:S02]  /*0670*/  MOV R8, RZ ;  /* 0x000000ff00087202 */ /* 0x000fc40000000f00 */
[----:B------:R-:W-:Y:S01]  /*0680*/  ULEA.HI UR5, UR5, UR4, URZ, 0x7 ;  /* 0x0000000405057291 */ /* 0x000fe2000f8f383f */
[----:B------:R-:W-:-:S03]  /*0690*/  LOP3.LUT R2, R2, 0xffffff80, RZ, 0xc0, !PT ;  /* 0xffffff8002027812 */ /* 0x000fc600078ec0ff */
[----:B------:R-:W-:Y:S01]  /*06a0*/  USHF.R.S32.HI UR5, URZ, 0x7, UR5 ;  /* 0x000000073f057899 */ /* 0x000fe20008011405 */
[----:B------:R-:W1:Y:S01]  /*06b0*/  S2UR UR37, SR_CTAID.Z ;  /* 0x00000000002579c3 */ /* 0x000e620000002700 */
[----:B------:R-:W-:Y:S01]  /*06c0*/  IMAD.IADD R11, R4, 0x1, -R2 ;  /* 0x00000001040b7824 */ /* 0x000fe200078e0a02 */
[----:B----4-:R-:W-:-:S06]  /*06d0*/  USHF.L.U32 UR43, UR43, 0x6, URZ ;  /* 0x000000062b2b7899 */ /* 0x010fcc000800063f */
[----:B--23--:R-:W-:Y:S01]  /*06e0*/  BAR.SYNC.DEFER_BLOCKING 0x0 ;  /* 0x0000000000007b1d */ /* 0x00cfe20000010000 */
[----:B-----5:R-:W-:Y:S02]  /*06f0*/  ISETP.EQ.AND P1, PT, R245, RZ, P0 ;  /* 0x000000fff500720c */ /* 0x020fe40000722270 */
[----:B------:R-:W-:-:S04]  /*0700*/  MOV R3, UR43 ;  /* 0x0000002b00037c02 */ /* 0x000fc80008000f00 */
[----:B------:R-:W-:-:S04]  /*0710*/  IADD3 R0, R3, 0xbf, RZ ;  /* 0x000000bf03007810 */ /* 0x000fc80007ffe0ff */
[----:B------:R-:W-:-:S04]  /*0720*/  SHF.R.U32.HI R0, RZ, 0x7, R0 ;  /* 0x00000007ff007819 */ /* 0x000fc80000011600 */
[----:B------:R-:W-:Y:S01]  /*0730*/  VIMNMX R2, R0, UR5, PT ;  /* 0x0000000500027c48 */ /* 0x000fe2000bfe0100 */
[----:B-1----:R-:W-:Y:S06]  /*0740*/  @!P1 BRA `(.L_x_6) ;  /* 0x0000000000c09947 */ /* 0x002fec0003800000 */
[----:B------:R-:W1:Y:S01]  /*0750*/  S2R R4, SR_CgaCtaId ;  /* 0x0000000000047919 */ /* 0x000e620000008800 */
[----:B------:R-:W-:Y:S02]  /*0760*/  MOV R3, 0x400 ;  /* 0x0000040000037802 */ /* 0x000fe40000000f00 */
[----:B------:R-:W-:Y:S02]  /*0770*/  MOV R5, 0x1 ;  /* 0x0000000100057802 */ /* 0x000fe40000000f00 */
[----:B------:R-:W-:Y:S02]  /*0780*/  ISETP.NE.AND P3, PT, R11, RZ, PT ;  /* 0x000000ff0b00720c */ /* 0x000fe40003f65270 */
[----:B-1----:R-:W-:Y:S02]  /*0790*/  LEA R4, R4, R3, 0x18 ;  /* 0x0000000304047211 */ /* 0x002fe400078ec0ff */
[----:B------:R-:W-:-:S09]  /*07a0*/  SHF.L.U32 R3, R5, 0x1f, RZ ;  /* 0x0000001f05037819 */ /* 0x000fd200000006ff */
.L_x_7:
[----:B-1----:R1:W2:Y:S02]  /*07b0*/  SYNCS.PHASECHK.TRANS64.TRYWAIT P2, [R4+URZ+0x48048], R3 ;  /* 0x04804803040075a7 */ /* 0x0022a4000804017f */
[----:B--2---:R-:W-:Y:S05]  /*07c0*/  @!P2 NANOSLEEP.SYNCS 0x989680 ;  /* 0x009896800000a95d */ /* 0x004fea0003900000 */
[----:B------:R-:W2:Y:S02]  /*07d0*/  @!P2 SYNCS.PHASECHK.TRANS64 P2, [R4+URZ+0x48048], R3 ;  /* 0x048048030400a5a7 */ /* 0x000ea4000804007f */
[----:B--2---:R-:W-:Y:S05]  /*07e0*/  @!P2 BRA `(.L_x_7) ;  /* 0xfffffffc00f0a947 */ /* 0x004fea000383ffff */
[----:B------:R-:W-:Y:S05]  /*07f0*/  @P3 BRA `(.L_x_8) ;  /* 0x0000000000183947 */ /* 0x000fea0003800000 */
[----:B------:R-:W2:Y:S01]  /*0800*/  S2R R5, SR_TID.X ;  /* 0x0000000000057919 */ /* 0x000ea20000002100 */
[----:B-1----:R-:W-:-:S04]  /*0810*/  MOV R3, 0x8000 ;  /* 0x0000800000037802 */ /* 0x002fc80000000f00 */
[----:B------:R3:W-:Y:S01]  /*0820*/  SYNCS.ARRIVE.TRANS64 RZ, [R4+URZ+0x48040], R3 ;  /* 0x0480400304ff79a7 */ /* 0x0007e2000800003f */
[----:B--2---:R-:W-:-:S13]  /*0830*/  LOP3.LUT P2, RZ, R5, 0x1f, RZ, 0xc0, !PT ;  /* 0x0000001f05ff7812 */ /* 0x004fda000784c0ff */
[----:B---3--:R-:W-:Y:S05]  /*0840*/  @!P2 BRA `(.L_x_8) ;  /* 0x000000000004a947 */ /* 0x008fea0003800000 */
[----:B------:R-:W-:Y:S01]  /*0850*/  BPT.TRAP 0x1 ;  /* 0x000000040000795c */ /* 0x000fe20000300000 */
.L_x_8:
[----:B------:R-:W-:Y:S01]  /*0860*/  R2UR UR40, R4 ;  /* 0x00000000042872ca */ /* 0x000fe200000e0000 */
[----:B------:R-:W-:Y:S01]  /*0870*/  ULDC.64 UR4, c[0x0][0x198] ;  /* 0x0000660000047ab9 */ /* 0x000fe20000000a00 */
[----:B------:R-:W-:Y:S01]  /*0880*/  UMOV UR6, 0x0 ;  /* 0x0000000000067882 */ /* 0x000fe20000000000 */
[----:B------:R-:W-:Y:S01]  /*0890*/  UIADD3 UR4, UP0, UR4, 0xf0, URZ ;  /* 0x000000f004047890 */ /* 0x000fe2000ff1e03f */
[----:B------:R-:W-:Y:S01]  /*08a0*/  UMOV UR7, 0x10000000 ;  /* 0x1000000000077882 */ /* 0x000fe20000000000 */
[----:B------:R-:W-:Y:S02]  /*08b0*/  UMOV UR42, URZ ;  /* 0x0000003f002a7c82 */ /* 0x000fe40008000000 */
[----:B------:R-:W-:Y:S01]  /*08c0*/  UIADD3.X UR5, URZ, UR5, URZ, UP0, !UPT ;  /* 0x000000053f057290 */ /* 0x000fe200087fe43f */
[----:B------:R-:W-:Y:S01]  /*08d0*/  UMOV UR44, UR36 ;  /* 0x00000024002c7c82 */ /* 0x000fe20008000000 */
[----:B------:R-:W-:Y:S01]  /*08e0*/  UMOV UR45, UR37 ;  /* 0x00000025002d7c82 */ /* 0x000fe20008000000 */
[----:B------:R-:W-:Y:S01]  /*08f0*/  UMOV UR18, 0x40 ;  /* 0x0000004000127882 */ /* 0x000fe20000000000 */
[----:B------:R-:W-:-:S02]  /*0900*/  UMOV UR19, UR43 ;  /* 0x0000002b00137c82 */ /* 0x000fc40008000000 */
[----:B------:R-:W-:Y:S02]  /*0910*/  UIADD3 UR41, UR40, 0x48040, URZ ;  /* 0x0004804028297890 */ /* 0x000fe4000fffe03f */
[----:B------:R-:W-:Y:S02]  /*0920*/  UIADD3 UR16, UR40, 0x2000, URZ ;  /* 0x0000200028107890 */ /* 0x000fe4000fffe03f */
[----:B------:R-:W-:Y:S02]  /*0930*/  UIADD3 UR8, UR40, 0x4000, URZ ;  /* 0x0000400028087890 */ /* 0x000fe4000fffe03f */
[----:B------:R-:W-:Y:S01]  /*0940*/  UIADD3 UR32, UR40, 0x6000, URZ ;  /* 0x0000600028207890 */ /* 0x000fe2000fffe03f */
[----:B------:R-:W-:Y:S01]  /*0950*/  UMOV UR20, UR36 ;  /* 0x0000002400147c82 */ /* 0x000fe20008000000 */
[----:B------:R-:W-:Y:S01]  /*0960*/  UMOV UR21, UR37 ;  /* 0x0000002500157c82 */ /* 0x000fe20008000000 */
[----:B------:R-:W-:Y:S01]  /*0970*/  UMOV UR17, UR41 ;  /* 0x0000002900117c82 */ /* 0x000fe20008000000 */
[----:B------:R-:W-:Y:S01]  /*0980*/  UMOV UR10, 0x80 ;  /* 0x00000080000a7882 */ /* 0x000fe20000000000 */
[----:B------:R-:W-:Y:S01]  /*0990*/  UMOV UR11, UR43 ;  /* 0x0000002b000b7c82 */ /* 0x000fe20008000000 */
[----:B------:R-:W-:Y:S01]  /*09a0*/  UMOV UR12, UR36 ;  /* 0x00000024000c7c82 */ /* 0x000fe20008000000 */
[----:B------:R2:W-:Y:S01]  /*09b0*/  UTMALDG.4D [UR40], [UR4], desc[UR6] ;  /* 0x00000628040075b4 */ /* 0x0005e20008019000 */
[----:B------:R-:W-:Y:S01]  /*09c0*/  UMOV UR13, UR37 ;  /* 0x00000025000d7c82 */ /* 0x000fe20008000000 */
[----:B------:R-:W-:Y:S01]  /*09d0*/  UMOV UR9, UR41 ;  /* 0x0000002900097c82 */ /* 0x000fe20008000000 */
[----:B------:R-:W-:Y:S01]  /*09e0*/  UMOV UR34, 0xc0 ;  /* 0x000000c000227882 */ /* 0x000fe20000000000 */
[----:B------:R-:W-:Y:S01]  /*09f0*/  UMOV UR35, UR43 ;  /* 0x0000002b00237c82 */ /* 0x000fe20008000000 */
[----:B------:R-:W-:Y:S01]  /*0a00*/  UMOV UR33, UR41 ;  /* 0x0000002900217c82 */ /* 0x000fe20008000000 */
[----:B------:R2:W-:Y:S01]  /*0a10*/  UTMALDG.4D [UR16], [UR4], desc[UR6] ;  /* 0x00000610040075b4 */ /* 0x0005e20008019000 */
[----:B------:R2:W-:Y:S01]  /*0a20*/  UTMALDG.4D [UR8], [UR4], desc[UR6] ;  /* 0x00000608040075b4 */ /* 0x0005e20008019000 */
[----:B------:R2:W-:Y:S02]  /*0a30*/  UTMALDG.4D [UR32], [UR4], desc[UR6] ;  /* 0x00000620040075b4 */ /* 0x0005e40008019000 */
[----:B--2---:R-:W-:Y:S01]  /*0a40*/  NOP ;  /* 0x0000000000007918 */ /* 0x004fe20000000000 */
.L_x_6:
[----:B------:R-:W-:Y:S05]  /*0a50*/  BSYNC B0 ;  /* 0x0000000000007941 */ /* 0x000fea0003800000 */
.L_x_5:
[----:B------:R-:W-:Y:S01]  /*0a60*/  BSSY B0, `(.L_x_9) ;  /* 0x00000ee000007945 */ /* 0x000fe20003800000 */
[----:B------:R-:W-:Y:S01]  /*0a70*/  SHF.L.U32 R5, R2, 0x1, RZ ;  /* 0x0000000102057819 */ /* 0x000fe200000006ff */
[----:B------:R-:W-:Y:S01]  /*0a80*/  IMAD.MOV.U32 R6, RZ, RZ, 0x1 ;  /* 0x00000001ff067424 */ /* 0x000fe200078e00ff */
[----:B------:R-:W-:Y:S02]  /*0a90*/  MOV R9, 0x1 ;  /* 0x0000000100097802 */ /* 0x000fe40000000f00 */
[----:B-1----:R-:W-:Y:S01]  /*0aa0*/  MOV R4, RZ ;  /* 0x000000ff00047202 */ /* 0x002fe20000000f00 */
[----:B------:R-:W-:Y:S06]  /*0ab0*/  @!P1 BRA `(.L_x_10) ;  /* 0x0000000c00a09947 */ /* 0x000fec0003800000 */
[----:B------:R-:W1:Y:S01]  /*0ac0*/  S2R R3, SR_TID.X ;  /* 0x0000000000037919 */ /* 0x000e620000002100 */
[----:B------:R-:W-:Y:S02]  /*0ad0*/  ISETP.GE.AND P1, PT, R2, 0x1, PT ;  /* 0x000000010200780c */ /* 0x000fe40003f26270 */
[----:B------:R-:W-:Y:S02]  /*0ae0*/  MOV R8, RZ ;  /* 0x000000ff00087202 */ /* 0x000fe40000000f00 */
[----:B------:R-:W-:Y:S02]  /*0af0*/  MOV R4, RZ ;  /* 0x000000ff00047202 */ /* 0x000fe40000000f00 */
[----:B-1----:R-:W-:-:S07]  /*0b00*/  LOP3.LUT R12, R3, 0x1f, RZ, 0xc0, !PT ;  /* 0x0000001f030c7812 */ /* 0x002fce00078ec0ff */
[----:B------:R-:W-:Y:S05]  /*0b10*/  @!P1 BRA `(.L_x_11) ;  /* 0x0000000400a09947 */ /* 0x000fea0003800000 */
[----:B------:R-:W1:Y:S01]  /*0b20*/  S2R R4, SR_CgaCtaId ;  /* 0x0000000000047919 */ /* 0x000e620000008800 */
[----:B------:R-:W-:Y:S02]  /*0b30*/  MOV R3, 0x400 ;  /* 0x0000040000037802 */ /* 0x000fe40000000f00 */
[----:B------:R-:W-:Y:S02]  /*0b40*/  MOV R5, 0x1 ;  /* 0x0000000100057802 */ /* 0x000fe40000000f00 */
[----:B------:R-:W-:Y:S02]  /*0b50*/  ISETP.NE.AND P2, PT, R11, RZ, PT ;  /* 0x000000ff0b00720c */ /* 0x000fe40003f45270 */
[----:B-1----:R-:W-:Y:S01]  /*0b60*/  LEA R6, R4, R3, 0x18 ;  /* 0x0000000304067211 */ /* 0x002fe200078ec0ff */
[----:B------:R-:W-:Y:S01]  /*0b70*/  IMAD.MOV.U32 R4, RZ, RZ, 0x1 ;  /* 0x00000001ff047424 */ /* 0x000fe200078e00ff */
[----:B------:R-:W-:-:S09]  /*0b80*/  SHF.L.U32 R3, R5, 0x1f, RZ ;  /* 0x0000001f05037819 */ /* 0x000fd200000006ff */
.L_x_12:
[----:B-1----:R1:W2:Y:S02]  /*0b90*/  SYNCS.PHASECHK.TRANS64.TRYWAIT P1, [R6+URZ+0x48020], R3 ;  /* 0x04802003060075a7 */ /* 0x0022a4000802017f */
[----:B--2---:R-:W-:Y:S05]  /*0ba0*/  @!P1 NANOSLEEP.SYNCS 0x989680 ;  /* 0x009896800000995d */ /* 0x004fea0003900000 */
[----:B------:R-:W2:Y:S02]  /*0bb0*/  @!P1 SYNCS.PHASECHK.TRANS64 P1, [R6+URZ+0x48020], R3 ;  /* 0x04802003060095a7 */ /* 0x000ea4000802007f */
[----:B--2---:R-:W-:Y:S05]  /*0bc0*/  @!P1 BRA `(.L_x_12) ;  /* 0xfffffffc00f09947 */ /* 0x004fea000383ffff */
[----:B------:R-:W-:Y:S05]  /*0bd0*/  @P2 BRA `(.L_x_13) ;  /* 0x0000000000142947 */ /* 0x000fea0003800000 */
[----:B------:R-:W-:Y:S02]  /*0be0*/  ISETP.NE.AND P1, PT, R12, RZ, PT ;  /* 0x000000ff0c00720c */ /* 0x000fe40003f25270 */
[----:B-1----:R-:W-:-:S04]  /*0bf0*/  MOV R3, 0x10000 ;  /* 0x0001000000037802 */ /* 0x002fc80000000f00 */
[----:B------:R2:W-:Y:S07]  /*0c00*/  SYNCS.ARRIVE.TRANS64 RZ, [R6+URZ+0x48000], R3 ;  /* 0x0480000306ff79a7 */ /* 0x0005ee000800003f */
[----:B------:R-:W-:Y:S05]  /*0c10*/  @!P1 BRA `(.L_x_13) ;  /* 0x0000000000049947 */ /* 0x000fea0003800000 */
[----:B------:R-:W-:Y:S01]  /*0c20*/  BPT.TRAP 0x1 ;  /* 0x000000040000795c */ /* 0x000fe20000300000 */
.L_x_13:
[----:B------:R-:W-:Y:S01]  /*0c30*/  R2UR UR32, R6 ;  /* 0x00000000062072ca */ /* 0x000fe200000e0000 */
[----:B------:R-:W-:Y:S01]  /*0c40*/  ULDC.64 UR4, c[0x0][0x198] ;  /* 0x0000660000047ab9 */ /* 0x000fe20000000a00 */
[----:B-12---:R-:W1:Y:S01]  /*0c50*/  S2R R6, SR_CgaCtaId ;  /* 0x0000000000067919 */ /* 0x006e620000008800 */
[----:B------:R-:W-:Y:S01]  /*0c60*/  UIADD3 UR4, UP0, UR4, 0x1f0, URZ ;  /* 0x000001f004047890 */ /* 0x000fe2000ff1e03f */
[----:B------:R-:W-:Y:S01]  /*0c70*/  MOV R3, 0x400 ;  /* 0x0000040000037802 */ /* 0x000fe20000000f00 */
[----:B------:R-:W-:Y:S01]  /*0c80*/  UMOV UR27, URZ ;  /* 0x0000003f001b7c82 */ /* 0x000fe20008000000 */
[----:B------:R-:W-:Y:S01]  /*0c90*/  UMOV UR6, 0x0 ;  /* 0x0000000000067882 */ /* 0x000fe20000000000 */
[----:B------:R-:W-:Y:S01]  /*0ca0*/  UIADD3.X UR5, URZ, UR5, URZ, UP0, !UPT ;  /* 0x000000053f057290 */ /* 0x000fe200087fe43f */
[----:B------:R-:W-:Y:S01]  /*0cb0*/  MOV R7, 0x1 ;  /* 0x0000000100077802 */ /* 0x000fe20000000f00 */
[----:B------:R-:W-:Y:S01]  /*0cc0*/  UMOV UR7, 0x10000000 ;  /* 0x1000000000077882 */ /* 0x000fe20000000000 */
[----:B------:R-:W-:Y:S01]  /*0cd0*/  UMOV UR26, URZ ;  /* 0x0000003f001a7c82 */ /* 0x000fe20008000000 */
[----:B------:R-:W-:Y:S01]  /*0ce0*/  UMOV UR28, UR36 ;  /* 0x00000024001c7c82 */ /* 0x000fe20008000000 */
[----:B------:R-:W-:Y:S01]  /*0cf0*/  UMOV UR29, UR37 ;  /* 0x00000025001d7c82 */ /* 0x000fe20008000000 */
[----:B------:R-:W-:Y:S01]  /*0d00*/  UIADD3 UR24, UR32, 0x8000, URZ ;  /* 0x0000800020187890 */ /* 0x000fe2000fffe03f */
[----:B------:R-:W-:Y:S01]  /*0d10*/  ISETP.NE.AND P2, PT, R11, RZ, PT ;  /* 0x000000ff0b00720c */ /* 0x000fe20003f45270 */
[----:B------:R-:W-:Y:S01]  /*0d20*/  UIADD3 UR25, UR32, 0x48000, URZ ;  /* 0x0004800020197890 */ /* 0x000fe2000fffe03f */
[----:B------:R-:W-:Y:S01]  /*0d30*/  MOV R8, 0x1 ;  /* 0x0000000100087802 */ /* 0x000fe20000000f00 */
[----:B------:R-:W-:-:S02]  /*0d40*/  UIADD3 UR16, UR32, 0xc000, URZ ;  /* 0x0000c00020107890 */ /* 0x000fc4000fffe03f */
[----:B------:R-:W-:Y:S02]  /*0d50*/  UIADD3 UR8, UR32, 0x10000, URZ ;  /* 0x0001000020087890 */ /* 0x000fe4000fffe03f */
[----:B------:R-:W-:Y:S01]  /*0d60*/  UIADD3 UR32, UR32, 0x14000, URZ ;  /* 0x0001400020207890 */ /* 0x000fe2000fffe03f */
[----:B------:R-:W-:Y:S01]  /*0d70*/  UMOV UR18, 0x40 ;  /* 0x0000004000127882 */ /* 0x000fe20000000000 */
[----:B------:R-:W-:Y:S01]  /*0d80*/  UMOV UR20, UR36 ;  /* 0x0000002400147c82 */ /* 0x000fe20008000000 */
        /* <DEDUP_REMOVED lines=12> */
[----:B-1----:R-:W-:Y:S01]  /*0e50*/  LEA R5, R6, R3, 0x18 ;  /* 0x0000000306057211 */ /* 0x002fe200078ec0ff */
[----:B------:R2:W-:Y:S01]  /*0e60*/  UTMALDG.4D [UR16], [UR4], desc[UR6] ;  /* 0x00000610040075b4 */ /* 0x0005e20008019000 */
[----:B------:R-:W-:-:S02]  /*0e70*/  SHF.L.U32 R6, R7, 0x1f, RZ ;  /* 0x0000001f07067819 */ /* 0x000fc400000006ff */
[----:B------:R-:W-:Y:S01]  /*0e80*/  LEA R3, R4, R5, 0x3 ;  /* 0x0000000504037211 */ /* 0x000fe200078e18ff */
[----:B------:R2:W-:Y:S01]  /*0e90*/  UTMALDG.4D [UR8], [UR4], desc[UR6] ;  /* 0x00000608040075b4 */ /* 0x0005e20008019000 */
[----:B------:R2:W-:Y:S02]  /*0ea0*/  UTMALDG.4D [UR32], [UR4], desc[UR6] ;  /* 0x00000620040075b4 */ /* 0x0005e40008019000 */
[----:B--2---:R-:W-:-:S03]  /*0eb0*/  NOP ;  /* 0x0000000000007918 */ /* 0x004fc60000000000 */
.L_x_14:
[----:B-1----:R1:W2:Y:S02]  /*0ec0*/  SYNCS.PHASECHK.TRANS64.TRYWAIT P1, [R3+URZ+0x48020], R6 ;  /* 0x04802006030075a7 */ /* 0x0022a4000802017f */
[----:B--2---:R-:W-:Y:S05]  /*0ed0*/  @!P1 NANOSLEEP.SYNCS 0x989680 ;  /* 0x009896800000995d */ /* 0x004fea0003900000 */
[----:B------:R-:W2:Y:S02]  /*0ee0*/  @!P1 SYNCS.PHASECHK.TRANS64 P1, [R3+URZ+0x48020], R6 ;  /* 0x04802006030095a7 */ /* 0x000ea4000802007f */
[----:B--2---:R-:W-:Y:S05]  /*0ef0*/  @!P1 BRA `(.L_x_14) ;  /* 0xfffffffc00f09947 */ /* 0x004fea000383ffff */
[----:B------:R-:W-:Y:S05]  /*0f00*/  @P2 BRA `(.L_x_15) ;  /* 0x0000000000142947 */ /* 0x000fea0003800000 */
[----:B------:R-:W-:Y:S01]  /*0f10*/  ISETP.NE.AND P1, PT, R12, RZ, PT ;  /* 0x000000ff0c00720c */ /* 0x000fe20003f25270 */
[----:B-1----:R-:W-:-:S04]  /*0f20*/  IMAD.MOV.U32 R6, RZ, RZ, 0x10000 ;  /* 0x00010000ff067424 */ /* 0x002fc800078e00ff */
[----:B------:R2:W-:Y:S08]  /*0f30*/  SYNCS.ARRIVE.TRANS64 RZ, [R3+URZ+0x48000], R6 ;  /* 0x0480000603ff79a7 */ /* 0x0005f0000800003f */
[----:B------:R-:W-:Y:S05]  /*0f40*/  @!P1 BRA `(.L_x_15) ;  /* 0x0000000000049947 */ /* 0x000fea0003800000 */
[----:B------:R-:W-:Y:S01]  /*0f50*/  BPT.TRAP 0x1 ;  /* 0x000000040000795c */ /* 0x000fe20000300000 */
.L_x_15:
[C---:B------:R-:W-:Y:S01]  /*0f60*/  LEA R5, R4.reuse, R5, 0x10 ;  /* 0x0000000504057211 */ /* 0x040fe200078e80ff */
[----:B------:R-:W-:Y:S01]  /*0f70*/  ULDC.64 UR4, c[0x0][0x198] ;  /* 0x0000660000047ab9 */ /* 0x000fe20000000a00 */
[----:B------:R-:W-:Y:S01]  /*0f80*/  R2UR UR25, R3 ;  /* 0x00000000031972ca */ /* 0x000fe200000e0000 */
[----:B------:R-:W-:Y:S01]  /*0f90*/  UIADD3 UR4, UP0, UR4, 0x2f0, URZ ;  /* 0x000002f004047890 */ /* 0x000fe2000ff1e03f */
[----:B------:R-:W-:Y:S01]  /*0fa0*/  R2UR UR32, R5 ;  /* 0x00000000052072ca */ /* 0x000fe200000e0000 */
[----:B------:R-:W-:Y:S01]  /*0fb0*/  UMOV UR27, URZ ;  /* 0x0000003f001b7c82 */ /* 0x000fe20008000000 */
[----:B------:R-:W-:Y:S01]  /*0fc0*/  UMOV UR6, 0x0 ;  /* 0x0000000000067882 */ /* 0x000fe20000000000 */
[----:B------:R-:W-:Y:S01]  /*0fd0*/  UIADD3.X UR5, URZ, UR5, URZ, UP0, !UPT ;  /* 0x000000053f057290 */ /* 0x000fe200087fe43f */
[----:B------:R-:W-:Y:S01]  /*0fe0*/  IADD3 R4, R4, 0x1, RZ ;  /* 0x0000000104047810 */ /* 0x000fe20007ffe0ff */
[----:B------:R-:W-:Y:S01]  /*0ff0*/  UMOV UR7, 0x10000000 ;  /* 0x1000000000077882 */ /* 0x000fe20000000000 */
[----:B------:R-:W-:Y:S01]  /*1000*/  UMOV UR26, URZ ;  /* 0x0000003f001a7c82 */ /* 0x000fe20008000000 */
[----:B------:R-:W-:Y:S01]  /*1010*/  UMOV UR28, UR36 ;  /* 0x00000024001c7c82 */ /* 0x000fe20008000000 */
[----:B------:R-:W-:Y:S01]  /*1020*/  UMOV UR29, UR37 ;  /* 0x00000025001d7c82 */ /* 0x000fe20008000000 */
[----:B------:R-:W-:Y:S01]  /*1030*/  UMOV UR18, 0x40 ;  /* 0x0000004000127882 */ /* 0x000fe20000000000 */
[----:B------:R-:W-:Y:S01]  /*1040*/  UMOV UR20, UR36 ;  /* 0x0000002400147c82 */ /* 0x000fe20008000000 */
[----:B------:R-:W-:-:S02]  /*1050*/  UIADD3 UR25, UR25, 0x48000, URZ ;  /* 0x0004800019197890 */ /* 0x000fc4000fffe03f */
        /* <DEDUP_REMOVED lines=19> */
[----:B---3--:R-:W-:Y:S01]  /*1190*/  NOP ;  /* 0x0000000000007918 */ /* 0x008fe20000000000 */
.L_x_11:
[----:B------:R-:W-:Y:S02]  /*11a0*/  ISETP.GE.AND P1, PT, R2, 0x2, PT ;  /* 0x000000020200780c */ /* 0x000fe40003f26270 */
[----:B-12---:R-:W-:-:S11]  /*11b0*/  MOV R6, 0x1 ;  /* 0x0000000100067802 */ /* 0x006fd60000000f00 */
[----:B------:R-:W-:Y:S05]  /*11c0*/  @!P1 BRA `(.L_x_16) ;  /* 0x0000000400d09947 */ /* 0x000fea0003800000 */
[----:B------:R-:W1:Y:S01]  /*11d0*/  S2R R6, SR_CgaCtaId ;  /* 0x0000000000067919 */ /* 0x000e620000008800 */
[----:B------:R-:W-:Y:S02]  /*11e0*/  MOV R3, 0x400 ;  /* 0x0000040000037802 */ /* 0x000fe40000000f00 */
[----:B------:R-:W-:Y:S02]  /*11f0*/  MOV R5, 0x1 ;  /* 0x0000000100057802 */ /* 0x000fe40000000f00 */
[----:B------:R-:W-:Y:S02]  /*1200*/  ISETP.NE.AND P2, PT, R11, RZ, PT ;  /* 0x000000ff0b00720c */ /* 0x000fe40003f45270 */
[----:B-1----:R-:W-:Y:S02]  /*1210*/  LEA R3, R6, R3, 0x18 ;  /* 0x0000000306037211 */ /* 0x002fe400078ec0ff */
[----:B------:R-:W-:-:S03]  /*1220*/  SHF.L.U32 R6, R5, 0x1f, RZ ;  /* 0x0000001f05067819 */ /* 0x000fc600000006ff */
[----:B------:R-:W-:-:S07]  /*1230*/  IMAD R5, R4, 0x8, R3 ;  /* 0x0000000804057824 */ /* 0x000fce00078e0203 */
.L_x_17:
        /* <DEDUP_REMOVED lines=10> */
.L_x_18:
[----:B------:R-:W-:Y:S01]  /*12e0*/  LEA R3, R4, R3, 0x10 ;  /* 0x0000000304037211 */ /* 0x000fe200078e80ff */
[----:B------:R-:W-:Y:S01]  /*12f0*/  ULDC.64 UR4, c[0x0][0x198] ;  /* 0x0000660000047ab9 */ /* 0x000fe20000000a00 */
[----:B------:R-:W-:Y:S01]  /*1300*/  R2UR UR27, R8 ;  /* 0x00000000081b72ca */ /* 0x000fe200000e0000 */
[----:B-12---:R-:W1:Y:S01]  /*1310*/  S2R R6, SR_CgaCtaId ;  /* 0x0000000000067919 */ /* 0x006e620000008800 */
[----:B------:R-:W-:Y:S01]  /*1320*/  R2UR UR25, R5 ;  /* 0x00000000051972ca */ /* 0x000fe200000e0000 */
[----:B------:R-:W-:Y:S01]  /*1330*/  UIADD3 UR4, UP0, UR4, 0x1f0, URZ ;  /* 0x000001f004047890 */ /* 0x000fe2000ff1e03f */
[----:B------:R-:W-:Y:S01]  /*1340*/  R2UR UR32, R3 ;  /* 0x00000000032072ca */ /* 0x000fe200000e0000 */
[----:B------:R-:W-:Y:S01]  /*1350*/  UMOV UR6, 0x0 ;  /* 0x0000000000067882 */ /* 0x000fe20000000000 */
[----:B------:R-:W-:Y:S01]  /*1360*/  UMOV UR7, 0x10000000 ;  /* 0x1000000000077882 */ /* 0x000fe20000000000 */
[----:B------:R-:W-:Y:S01]  /*1370*/  UIADD3.X UR5, URZ, UR5, URZ, UP0, !UPT ;  /* 0x000000053f057290 */ /* 0x000fe200087fe43f */
[----:B------:R-:W-:Y:S01]  /*1380*/  IADD3 R4, R4, 0x1, RZ ;  /* 0x0000000104047810 */ /* 0x000fe20007ffe0ff */
[----:B------:R-:W-:Y:S01]  /*1390*/  UMOV UR26, URZ ;  /* 0x0000003f001a7c82 */ /* 0x000fe20008000000 */
[----:B------:R-:W-:Y:S01]  /*13a0*/  UMOV UR28, UR36 ;  /* 0x00000024001c7c82 */ /* 0x000fe20008000000 */
[----:B------:R-:W-:Y:S01]  /*13b0*/  UMOV UR29, UR37 ;  /* 0x00000025001d7c82 */ /* 0x000fe20008000000 */
[----:B------:R-:W-:Y:S01]  /*13c0*/  UMOV UR18, 0x40 ;  /* 0x0000004000127882 */ /* 0x000fe20000000000 */
[----:B------:R-:W-:Y:S01]  /*13d0*/  USHF.L.U32 UR27, UR27, 0x7, URZ ;  /* 0x000000071b1b7899 */ /* 0x000fe2000800063f */
[----:B------:R-:W-:Y:S01]  /*13e0*/  MOV R3, 0x400 ;  /* 0x0000040000037802 */ /* 0x000fe20000000f00 */
[----:B------:R-:W-:Y:S01]  /*13f0*/  UIADD3 UR25, UR25, 0x48000, URZ ;  /* 0x0004800019197890 */ /* 0x000fe2000fffe03f */
[C---:B------:R-:W-:Y:S01]  /*1400*/  ISETP.NE.AND P2, PT, R4.reuse, 0x4, PT ;  /* 0x000000040400780c */ /* 0x040fe20003f45270 */
[----:B------:R-:W-:Y:S01]  /*1410*/  UIADD3 UR24, UR32, 0x8000, URZ ;  /* 0x0000800020187890 */ /* 0x000fe2000fffe03f */
[C---:B------:R-:W-:Y:S01]  /*1420*/  ISETP.NE.AND P1, PT, R4.reuse, 0x4, PT ;  /* 0x000000040400780c */ /* 0x040fe20003f25270 */
[----:B------:R-:W-:Y:S01]  /*1430*/  UIADD3 UR16, UR32, 0xc000, URZ ;  /* 0x0000c00020107890 */ /* 0x000fe2000fffe03f */
[----:B------:R-:W-:Y:S01]  /*1440*/  SEL R4, R4, RZ, P2 ;  /* 0x000000ff04047207 */ /* 0x000fe20001000000 */
[----:B------:R-:W-:Y:S01]  /*1450*/  UIADD3 UR8, UR32, 0x10000, URZ ;  /* 0x0001000020087890 */ /* 0x000fe2000fffe03f */
[----:B------:R-:W-:Y:S01]  /*1460*/  ISETP.NE.AND P3, PT, R11, RZ, PT ;  /* 0x000000ff0b00720c */ /* 0x000fe20003f65270 */
[----:B------:R-:W-:Y:S01]  /*1470*/  UIADD3 UR32, UR32, 0x14000, URZ ;  /* 0x0001400020207890 */ /* 0x000fe2000fffe03f */
        /* <DEDUP_REMOVED lines=15> */
[----:B------:R-:W-:-:S02]  /*1570*/  SEL R6, RZ, 0x1, !P1 ;  /* 0x00000001ff067807 */ /* 0x000fc40004800000 */
[----:B------:R-:W-:Y:S02]  /*1580*/  LEA R10, R4, R5, 0x3 ;  /* 0x00000005040a7211 */ /* 0x000fe400078e18ff */
[----:B------:R-:W-:Y:S01]  /*1590*/  SHF.L.U32 R3, R6, 0x1f, RZ ;  /* 0x0000001f06037819 */ /* 0x000fe200000006ff */
[----:B------:R2:W-:Y:S01]  /*15a0*/  UTMALDG.4D [UR8], [UR4], desc[UR6] ;  /* 0x00000608040075b4 */ /* 0x0005e20008019000 */
[----:B------:R2:W-:Y:S02]  /*15b0*/  UTMALDG.4D [UR32], [UR4], desc[UR6] ;  /* 0x00000620040075b4 */ /* 0x0005e40008019000 */
[----:B--2---:R-:W-:-:S03]  /*15c0*/  NOP ;  /* 0x0000000000007918 */ /* 0x004fc60000000000 */
.L_x_19:
        /* <DEDUP_REMOVED lines=10> */
.L_x_20:
[----:B------:R-:W-:Y:S01]  /*1670*/  LEA R5, R4, R5, 0x10 ;  /* 0x0000000504057211 */ /* 0x000fe200078e80ff */
[----:B------:R-:W-:Y:S01]  /*1680*/  ULDC.64 UR4, c[0x0][0x198] ;  /* 0x0000660000047ab9 */ /* 0x000fe20000000a00 */
[----:B------:R-:W-:Y:S01]  /*1690*/  R2UR UR27, R8 ;  /* 0x00000000081b72ca */ /* 0x000fe200000e0000 */
[----:B------:R-:W-:Y:S01]  /*16a0*/  UIADD3 UR4, UP0, UR4, 0x2f0, URZ ;  /* 0x000002f004047890 */ /* 0x000fe2000ff1e03f */
[----:B------:R-:W-:Y:S01]  /*16b0*/  R2UR UR25, R10 ;  /* 0x000000000a1972ca */ /* 0x000fe200000e0000 */
[----:B------:R-:W-:Y:S01]  /*16c0*/  UMOV UR6, 0x0 ;  /* 0x0000000000067882 */ /* 0x000fe20000000000 */
[----:B------:R-:W-:Y:S01]  /*16d0*/  R2UR UR32, R5 ;  /* 0x00000000052072ca */ /* 0x000fe200000e0000 */
        /* <DEDUP_REMOVED lines=8> */
[----:B------:R-:W-:Y:S01]  /*1760*/  USHF.L.U32 UR27, UR27, 0x7, URZ ;  /* 0x000000071b1b7899 */ /* 0x000fe2000800063f */
[----:B------:R-:W-:Y:S01]  /*1770*/  ISETP.NE.AND P1, PT, R4, 0x4, PT ;  /* 0x000000040400780c */ /* 0x000fe20003f25270 */
[----:B------:R-:W-:Y:S01]  /*1780*/  UIADD3 UR25, UR25, 0x48000, URZ ;  /* 0x0004800019197890 */ /* 0x000fe2000fffe03f */
[----:B------:R-:W-:Y:S01]  /*1790*/  IADD3 R8, R8, 0x1, RZ ;  /* 0x0000000108087810 */ /* 0x000fe20007ffe0ff */
[----:B------:R-:W-:Y:S01]  /*17a0*/  UIADD3 UR24, UR32, 0x8000, URZ ;  /* 0x0000800020187890 */ /* 0x000fe2000fffe03f */
[----:B-12---:R-:W-:Y:S01]  /*17b0*/  SEL R3, RZ, 0x1, P1 ;  /* 0x00000001ff037807 */ /* 0x006fe20000800000 */
[----:B------:R-:W-:Y:S01]  /*17c0*/  UIADD3 UR16, UR32, 0xc000, URZ ;  /* 0x0000c00020107890 */ /* 0x000fe2000fffe03f */
[----:B------:R-:W-:Y:S01]  /*17d0*/  SEL R4, R4, RZ, P1 ;  /* 0x000000ff04047207 */ /* 0x000fe20000800000 */
[----:B------:R-:W-:Y:S01]  /*17e0*/  UIADD3 UR8, UR32, 0x10000, URZ ;  /* 0x0001000020087890 */ /* 0x000fe2000fffe03f */
[----:B------:R-:W-:Y:S01]  /*17f0*/  LOP3.LUT R6, R6, R3, RZ, 0x3c, !PT ;  /* 0x0000000306067212 */ /* 0x000fe200078e3cff */
        /* <DEDUP_REMOVED lines=16> */
[----:B-1----:R-:W-:Y:S01]  /*1900*/  NOP ;  /* 0x0000000000007918 */ /* 0x002fe20000000000 */
.L_x_16:
[----:B------:R-:W-:-:S04]  /*1910*/  SHF.L.U32 R5, R2, 0x1, RZ ;  /* 0x0000000102057819 */ /* 0x000fc800000006ff */
[----:B------:R-:W-:-:S04]  /*1920*/  LOP3.LUT R5, R5, 0xfffffffe, RZ, 0x3c, !PT ;  /* 0xfffffffe05057812 */ /* 0x000fc800078e3cff */
[----:B------:R-:W-:-:S07]  /*1930*/  IADD3 R5, -R5, -0x6, RZ ;  /* 0xfffffffa05057810 */ /* 0x000fce0007ffe1ff */
.L_x_10:
[----:B------:R-:W-:Y:S05]  /*1940*/  BSYNC B0 ;  /* 0x0000000000007941 */ /* 0x000fea0003800000 */
.L_x_9:
[----:B------:R-:W1:Y:S01]  /*1950*/  S2R R7, SR_CgaCtaId ;  /* 0x0000000000077919 */ /* 0x000e620000008800 */
[----:B------:R-:W-:Y:S02]  /*1960*/  MOV R252, 0x400 ;  /* 0x0000040000fc7802 */ /* 0x000fe40000000f00 */
[----:B------:R-:W-:Y:S02]  /*1970*/  MOV R10, RZ ;  /* 0x000000ff000a7202 */ /* 0x000fe40000000f00 */
[----:B------:R-:W-:Y:S02]  /*1980*/  SHF.L.U32 R3, RZ, 0x1f, RZ ;  /* 0x0000001fff037819 */ /* 0x000fe400000006ff */
[----:B-1----:R-:W-:-:S07]  /*1990*/  LEA R252, R7, R252, 0x18 ;  /* 0x000000fc07fc7211 */ /* 0x002fce00078ec0ff */
.L_x_21:
[----:B-1----:R1:W2:Y:S02]  /*19a0*/  SYNCS.PHASECHK.TRANS64.TRYWAIT P1, [R252+URZ+0x48040], R3 ;  /* 0x04804003fc0075a7 */ /* 0x0022a4000802017f */
[----:B--2---:R-:W-:Y:S05]  /*19b0*/  @!P1 NANOSLEEP.SYNCS 0x989680 ;  /* 0x009896800000995d */ /* 0x004fea0003900000 */
[----:B------:R-:W2:Y:S02]  /*19c0*/  @!P1 SYNCS.PHASECHK.TRANS64 P1, [R252+URZ+0x48040], R3 ;  /* 0x04804003fc0095a7 */ /* 0x000ea4000802007f */
[----:B--2---:R-:W-:Y:S05]  /*19d0*/  @!P1 BRA `(.L_x_21) ;  /* 0xfffffffc00f09947 */ /* 0x004fea000383ffff */
[----:B-1----:R-:W1:Y:S01]  /*19e0*/  LDC R3, c[0x0][0x28c] ;  /* 0x0000a300ff037b82 */ /* 0x002e620000000800 */
[----:B------:R-:W-:Y:S01]  /*19f0*/  SHF.R.S32.HI R2, RZ, 0x1f, R11 ;  /* 0x0000001fff027819 */ /* 0x000fe2000001140b */
[----:B-1----:R-:W-:-:S03]  /*1a00*/  VIADD R7, R3, 0x7f ;  /* 0x0000007f03077836 */ /* 0x002fc60000000000 */
[----:B------:R-:W-:Y:S02]  /*1a10*/  LEA.HI R3, R2, R11, RZ, 0x5 ;  /* 0x0000000b02037211 */ /* 0x000fe400078f28ff */
[----:B------:R-:W-:Y:S02]  /*1a20*/  SHF.R.S32.HI R12, RZ, 0x1f, R7 ;  /* 0x0000001fff0c7819 */ /* 0x000fe40000011407 */
[----:B------:R-:W-:Y:S02]  /*1a30*/  SHF.R.S32.HI R3, RZ, 0x5, R3 ;  /* 0x00000005ff037819 */ /* 0x000fe40000011403 */
[----:B------:R-:W-:Y:S02]  /*1a40*/  LEA.HI R12, R12, R7, RZ, 0x7 ;  /* 0x000000070c0c7211 */ /* 0x000fe400078f38ff */
[----:B------:R-:W-:Y:S02]  /*1a50*/  SHF.L.U32 R7, RZ, 0x1f, RZ ;  /* 0x0000001fff077819 */ /* 0x000fe400000006ff */
[----:B------:R-:W-:-:S02]  /*1a60*/  LEA R3, R3, UR43, 0x4 ;  /* 0x0000002b03037c11 */ /* 0x000fc4000f8e20ff */
[----:B------:R-:W-:-:S07]  /*1a70*/  SHF.R.S32.HI R15, RZ, 0x7, R12 ;  /* 0x00000007ff0f7819 */ /* 0x000fce000001140c */
.L_x_22:
[----:B-1----:R1:W2:Y:S02]  /*1a80*/  SYNCS.PHASECHK.TRANS64.TRYWAIT P1, [R252+URZ+0x48000], R7 ;  /* 0x04800007fc0075a7 */ /* 0x0022a4000802017f */
[----:B--2---:R-:W-:Y:S05]  /*1a90*/  @!P1 NANOSLEEP.SYNCS 0x989680 ;  /* 0x009896800000995d */ /* 0x004fea0003900000 */
[----:B------:R-:W2:Y:S02]  /*1aa0*/  @!P1 SYNCS.PHASECHK.TRANS64 P1, [R252+URZ+0x48000], R7 ;  /* 0x04800007fc0095a7 */ /* 0x000ea4000802007f */
[----:B--2---:R-:W-:Y:S05]  /*1ab0*/  @!P1 BRA `(.L_x_22) ;  /* 0xfffffffc00f09947 */ /* 0x004fea000383ffff */
[----:B------:R-:W-:Y:S01]  /*1ac0*/  LEA.HI R2, R2, R11, RZ, 0x2 ;  /* 0x0000000b02027211 */ /* 0x000fe200078f10ff */
[----:B------:R-:W-:Y:S05]  /*1ad0*/  WARPSYNC.ALL ;  /* 0x0000000000007948 */ /* 0x000fea0003800000 */
[--C-:B------:R-:W-:Y:S02]  /*1ae0*/  SHF.R.S32.HI R12, RZ, 0x2, R2.reuse ;  /* 0x00000002ff0c7819 */ /* 0x100fe40000011402 */
[----:B-1----:R-:W-:Y:S02]  /*1af0*/  SHF.R.S32.HI R7, RZ, 0x1f, R2 ;  /* 0x0000001fff077819 */ /* 0x002fe40000011402 */
[----:B------:R-:W-:-:S02]  /*1b00*/  LOP3.LUT R2, R2, 0x7ffffffc, RZ, 0xc0, !PT ;  /* 0x7ffffffc02027812 */ /* 0x000fc400078ec0ff */
[----:B------:R-:W-:Y:S02]  /*1b10*/  LEA.HI R7, R7, R12, RZ, 0x3 ;  /* 0x0000000c07077211 */ /* 0x000fe400078f18ff */
[----:B------:R-:W-:Y:S02]  /*1b20*/  IADD3 R13, -R2, R11, RZ ;  /* 0x0000000b020d7210 */ /* 0x000fe40007ffe1ff */
[----:B------:R-:W-:Y:S02]  /*1b30*/  LOP3.LUT R2, R7, 0xfffffff8, RZ, 0xc0, !PT ;  /* 0xfffffff807027812 */ /* 0x000fe400078ec0ff */
[----:B------:R-:W-:Y:S02]  /*1b40*/  VIMNMX R14, R15, R0, PT ;  /* 0x000000000f0e7248 */ /* 0x000fe40003fe0100 */
[----:B------:R-:W-:Y:S02]  /*1b50*/  SHF.L.U32 R0, R13, 0x1, RZ ;  /* 0x000000010d007819 */ /* 0x000fe400000006ff */
[----:B------:R-:W-:-:S02]  /*1b60*/  IADD3 R2, R3, R12, -R2 ;  /* 0x0000000c03027210 */ /* 0x000fc40007ffe802 */
[C---:B------:R-:W-:Y:S01]  /*1b70*/  R2UR UR15, R252.reuse ;  /* 0x00000000fc0f72ca */ /* 0x040fe200000e0000 */
[----:B------:R-:W-:Y:S01]  /*1b80*/  WARPGROUP.ARRIVE ;  /* 0x00000000000079c5 */ /* 0x000fe20000000000 */
[----:B------:R-:W-:Y:S01]  /*1b90*/  R2UR UR4, R252 ;  /* 0x00000000fc0472ca */ /* 0x000fe200000e0000 */
[----:B------:R-:W-:Y:S01]  /*1ba0*/  UMOV UR7, 0x40000040 ;  /* 0x4000004000077882 */ /* 0x000fe20000000000 */
[----:B------:R-:W-:Y:S01]  /*1bb0*/  UMOV UR11, 0x40000040 ;  /* 0x40000040000b7882 */ /* 0x000fe20000000000 */
[----:B------:R-:W-:Y:S01]  /*1bc0*/  UMOV UR5, UR7 ;  /* 0x0000000700057c82 */ /* 0x000fe20008000000 */
[----:B------:R-:W-:Y:S01]  /*1bd0*/  MOV R13, UR7 ;  /* 0x00000007000d7c02 */ /* 0x000fe20008000f00 */
[----:B------:R-:W-:Y:S01]  /*1be0*/  UMOV UR57, 0x40000040 ;  /* 0x4000004000397882 */ /* 0x000fe20000000000 */
[----:B------:R-:W-:Y:S01]  /*1bf0*/  UMOV UR59, 0x40000040 ;  /* 0x40000040003b7882 */ /* 0x000fe20000000000 */
[----:B------:R-:W-:Y:S01]  /*1c00*/  UMOV UR53, 0x40000040 ;  /* 0x4000004000357882 */ /* 0x000fe20000000000 */
[----:B------:R-:W-:Y:S01]  /*1c10*/  UMOV UR55, 0x40000040 ;  /* 0x4000004000377882 */ /* 0x000fe20000000000 */
[----:B------:R-:W-:Y:S01]  /*1c20*/  UMOV UR49, 0x40000040 ;  /* 0x4000004000317882 */ /* 0x000fe20000000000 */
[----:B------:R-:W-:Y:S01]  /*1c30*/  UMOV UR51, 0x40000040 ;  /* 0x4000004000337882 */ /* 0x000fe20000000000 */
[----:B------:R-:W-:Y:S01]  /*1c40*/  UIADD3 UR15, UR15, 0x8000, URZ ;  /* 0x000080000f0f7890 */ /* 0x000fe2000fffe03f */
[----:B------:R-:W-:Y:S01]  /*1c50*/  IADD3 R3, R0, 0x8, RZ ;  /* 0x0000000800037810 */ /* 0x000fe20007ffe0ff */
[----:B------:R-:W-:Y:S01]  /*1c60*/  USHF.R.U32.HI UR4, URZ, 0x4, UR4 ;  /* 0x000000043f047899 */ /* 0x000fe20008011604 */
[CC--:B------:R-:W-:Y:S01]  /*1c70*/  ISETP.GE.AND P1, PT, R2.reuse, R0.reuse, PT ;  /* 0x000000000200720c */ /* 0x0c0fe20003f26270 */
[----:B------:R-:W-:Y:S01]  /*1c80*/  USHF.R.U32.HI UR15, URZ, 0x4, UR15 ;  /* 0x000000043f0f7899 */ /* 0x000fe2000801160f */
[----:B------:R-:W-:Y:S01]  /*1c90*/  ISETP.GE.AND P2, PT, R2, R3, PT ;  /* 0x000000030200720c */ /* 0x000fe20003f46270 */
[----:B------:R-:W-:Y:S01]  /*1ca0*/  ULOP3.LUT UR4, UR4, 0x3fff, URZ, 0xc0, !UPT ;  /* 0x00003fff04047892 */ /* 0x000fe2000f8ec03f */
[----:B------:R-:W-:Y:S01]  /*1cb0*/  IADD3 R3, R0, 0x11, RZ ;  /* 0x0000001100037810 */ /* 0x000fe20007ffe0ff */
[----:B------:R-:W-:Y:S01]  /*1cc0*/  ULOP3.LUT UR15, UR15, 0x3fff, URZ, 0xc0, !UPT ;  /* 0x00003fff0f0f7892 */ /* 0x000fe2000f8ec03f */
[C---:B------:R-:W-:Y:S01]  /*1cd0*/  ISETP.GT.AND P6, PT, R2.reuse, R0, PT ;  /* 0x000000000200720c */ /* 0x040fe20003fc4270 */
[----:B------:R-:W-:Y:S01]  /*1ce0*/  ULOP3.LUT UR8, UR4, 0x10000, URZ, 0xfc, !UPT ;  /* 0x0001000004087892 */ /* 0x000fe2000f8efc3f */
[----:B------:R-:W-:Y:S01]  /*1cf0*/  ISETP.GE.AND P5, PT, R2, R3, PT ;  /* 0x000000030200720c */ /* 0x000fe20003fa6270 */
[----:B------:R-:W-:Y:S01]  /*1d00*/  ULOP3.LUT UR14, UR15, 0x10000, URZ, 0xfc, !UPT ;  /* 0x000100000f0e7892 */ /* 0x000fe2000f8efc3f */
[C---:B------:R-:W-:Y:S01]  /*1d10*/  IADD3 R3, R0.reuse, 0x18, RZ ;  /* 0x0000001800037810 */ /* 0x040fe20007ffe0ff */
[----:B------:R-:W-:Y:S01]  /*1d20*/  UIADD3 UR56, UR8, 0x406, URZ ;  /* 0x0000040608387890 */ /* 0x000fe2000fffe03f */
[----:B------:R-:W-:Y:S01]  /*1d30*/  IADD3 R7, R0, 0x9, RZ ;  /* 0x0000000900077810 */ /* 0x000fe20007ffe0ff */
[----:B------:R-:W-:Y:S01]  /*1d40*/  UIADD3 UR58, UR14, 0x806, URZ ;  /* 0x000008060e3a7890 */ /* 0x000fe2000fffe03f */
[----:B------:R-:W-:Y:S01]  /*1d50*/  UMOV UR6, UR8 ;  /* 0x0000000800067c82 */ /* 0x000fe20008000000 */
[----:B------:R-:W-:Y:S01]  /*1d60*/  UIADD3 UR52, UR8, 0x600, URZ ;  /* 0x0000060008347890 */ /* 0x000fe2000fffe03f */
[----:B------:R-:W-:Y:S01]  /*1d70*/  MOV R12, UR6 ;  /* 0x00000006000c7c02 */ /* 0x000fe20008000f00 */
[----:B------:R-:W-:Y:S01]  /*1d80*/  UMOV UR4, UR6 ;  /* 0x0000000600047c82 */ /* 0x000fe20008000000 */
[----:B------:R-:W-:Y:S01]  /*1d90*/  UMOV UR6, UR14 ;  /* 0x0000000e00067c82 */ /* 0x000fe20008000000 */
[----:B------:R-:W-:Y:S01]  /*1da0*/  UIADD3 UR54, UR14, 0xc00, URZ ;  /* 0x00000c000e367890 */ /* 0x000fe2000fffe03f */
[----:B------:R-:W-:Y:S01]  /*1db0*/  HGMMA.64x128x16.F32 R24, gdesc[UR4], RZ, !UPT, gsb0 ;  /* 0x01e00000041879f0 */ /* 0x000fe2000c0008ff */
[----:B------:R-:W-:Y:S01]  /*1dc0*/  UIADD3 UR4, UR8, 0x2, URZ ;  /* 0x0000000208047890 */ /* 0x000fe2000fffe03f */
[----:B------:R1:W-:Y:S01]  /*1dd0*/  STL.64 [R1+0x18], R12 ;  /* 0x0000180c01007387 */ /* 0x0003e20000100a00 */
[----:B------:R-:W-:Y:S01]  /*1de0*/  UIADD3 UR6, UR14, 0x2, URZ ;  /* 0x000000020e067890 */ /* 0x000fe2000fffe03f */
[----:B------:R-:W-:Y:S01]  /*1df0*/  ISETP.GE.AND P3, PT, R2, R7, PT ;  /* 0x000000070200720c */ /* 0x000fe20003f66270 */
[----:B------:R-:W-:Y:S01]  /*1e00*/  UMOV UR5, UR11 ;  /* 0x0000000b00057c82 */ /* 0x000fe20008000000 */
[----:B------:R-:W-:Y:S01]  /*1e10*/  UMOV UR7, 0x40000040 ;  /* 0x4000004000077882 */ /* 0x000fe20000000000 */
[----:B------:R-:W-:Y:S01]  /*1e20*/  UIADD3 UR48, UR8, 0x602, URZ ;  /* 0x0000060208307890 */ /* 0x000fe2000fffe03f */
[----:B------:R-:W-:Y:S01]  /*1e30*/  IADD3 R7, R0, 0x20, RZ ;  /* 0x0000002000077810 */ /* 0x000fe20007ffe0ff */
[----:B------:R-:W-:Y:S01]  /*1e40*/  UMOV UR10, UR4 ;  /* 0x00000004000a7c82 */ /* 0x000fe20008000000 */
[----:B------:R-:W-:Y:S01]  /*1e50*/  UIADD3 UR50, UR14, 0xc02, URZ ;  /* 0x00000c020e327890 */ /* 0x000fe2000fffe03f */
[----:B------:R-:W-:Y:S01]  /*1e60*/  UMOV UR4, UR10 ;  /* 0x0000000a00047c82 */ /* 0x000fe20008000000 */
[----:B------:R-:W-:Y:S01]  /*1e70*/  UIADD3 UR44, UR8, 0x604, URZ ;  /* 0x00000604082c7890 */ /* 0x000fe2000fffe03f */
[----:B-1----:R-:W-:Y:S01]  /*1e80*/  MOV R12, UR10 ;  /* 0x0000000a000c7c02 */ /* 0x002fe20008000f00 */
[----:B------:R-:W-:Y:S01]  /*1e90*/  IMAD.U32 R13, RZ, RZ, UR11 ;  /* 0x0000000bff0d7e24 */ /* 0x000fe2000f8e00ff */
[----:B------:R-:W-:Y:S01]  /*1ea0*/  UMOV UR11, 0x40000040 ;  /* 0x40000040000b7882 */ /* 0x000fe20000000000 */
[----:B------:R-:W-:Y:S01]  /*1eb0*/  UIADD3 UR46, UR14, 0xc04, URZ ;  /* 0x00000c040e2e7890 */ /* 0x000fe2000fffe03f */
[----:B------:R-:W-:-:S02]  /*1ec0*/  UMOV UR45, 0x40000040 ;  /* 0x40000040002d7882 */ /* 0x000fc40000000000 */
[----:B------:R1:W-:Y:S01]  /*1ed0*/  STL.64 [R1+0x10], R12 ;  /* 0x0000100c01007387 */ /* 0x0003e20000100a00 */
[----:B------:R-:W-:Y:S01]  /*1ee0*/  UMOV UR47, 0x40000040 ;  /* 0x40000040002f7882 */ /* 0x000fe20000000000 */
[----:B-1----:R-:W-:Y:S01]  /*1ef0*/  MOV R13, UR11 ;  /* 0x0000000b000d7c02 */ /* 0x002fe20008000f00 */
[----:B------:R-:W-:Y:S02]  /*1f00*/  WARPGROUP.DEPBAR.LE gsb0, 0x0 ;  /* 0x00008000000079c5 */ /* 0x000fe40000010000 */
[----:B------:R-:W-:-:S06]  /*1f10*/  WARPGROUP.ARRIVE ;  /* 0x00000000000079c5 */ /* 0x000fcc0000000000 */
[----:B------:R-:W-:Y:S01]  /*1f20*/  HGMMA.64x128x16.F32 R24, gdesc[UR4], R24, gsb0 ;  /* 0x01e00000041879f0 */ /* 0x000fe20008000818 */
[----:B------:R-:W-:Y:S02]  /*1f30*/  UIADD3 UR4, UR8, 0x4, URZ ;  /* 0x0000000408047890 */ /* 0x000fe4000fffe03f */
[----:B------:R-:W-:Y:S01]  /*1f40*/  UIADD3 UR6, UR14, 0x4, URZ ;  /* 0x000000040e067890 */ /* 0x000fe2000fffe03f */
[----:B------:R-:W-:Y:S01]  /*1f50*/  UMOV UR5, UR11 ;  /* 0x0000000b00057c82 */ /* 0x000fe20008000000 */
[----:B------:R-:W-:Y:S01]  /*1f60*/  UMOV UR7, 0x40000040 ;  /* 0x4000004000077882 */ /* 0x000fe20000000000 */
[----:B------:R-:W-:Y:S02]  /*1f70*/  UMOV UR11, 0x40000040 ;  /* 0x40000040000b7882 */ /* 0x000fe40000000000 */
[----:B------:R-:W-:Y:S02]  /*1f80*/  UMOV UR10, UR4 ;  /* 0x00000004000a7c82 */ /* 0x000fe40008000000 */
[----:B------:R-:W-:Y:S01]  /*1f90*/  UMOV UR4, UR10 ;  /* 0x0000000a00047c82 */ /* 0x000fe20008000000 */
[----:B------:R-:W-:-:S05]  /*1fa0*/  MOV R12, UR10 ;  /* 0x0000000a000c7c02 */ /* 0x000fca0008000f00 */
[----:B------:R1:W-:Y:S02]  /*1fb0*/  STL.64 [R1+0x8], R12 ;  /* 0x0000080c01007387 */ /* 0x0003e40000100a00 */
        /* <DEDUP_REMOVED lines=9> */
[----:B------:R-:W-:Y:S01]  /*2050*/  UMOV UR10, UR4 ;  /* 0x00000004000a7c82 */ /* 0x000fe20008000000 */
[----:B------:R-:W-:Y:S01]  /*2060*/  IMAD.U32 R251, RZ, RZ, UR11 ;  /* 0x0000000bfffb7e24 */ /* 0x000fe2000f8e00ff */
[----:B------:R-:W-:Y:S01]  /*2070*/  UMOV UR4, UR10 ;  /* 0x0000000a00047c82 */ /* 0x000fe20008000000 */
[----:B------:R-:W-:-:S05]  /*2080*/  MOV R12, UR10 ;  /* 0x0000000a000c7c02 */ /* 0x000fca0008000f00 */
[----:B------:R1:W-:Y:S02]  /*2090*/  STL.64 [R1], R12 ;  /* 0x0000000c01007387 */ /* 0x0003e40000100a00 */
[----:B-1----:R-:W-:-:S04]  /*20a0*/  IADD3 R13, R0, 0x10, RZ ;  /* 0x00000010000d7810 */ /* 0x002fc80007ffe0ff */
[----:B------:R-:W-:Y:S02]  /*20b0*/  ISETP.GE.AND P4, PT, R2, R13, PT ;  /* 0x0000000d0200720c */ /* 0x000fe40003f86270 */
[----:B------:R-:W-:Y:S01]  /*20c0*/  IADD3 R13, R0, 0x31, RZ ;  /* 0x00000031000d7810 */ /* 0x000fe20007ffe0ff */
        /* <DEDUP_REMOVED lines=9> */
[----:B------:R-:W-:Y:S01]  /*2160*/  MOV R233, UR11 ;  /* 0x0000000b00e97c02 */ /* 0x000fe20008000f00 */
[----:B------:R-:W-:Y:S01]  /*2170*/  UMOV UR4, UR10 ;  /* 0x0000000a00047c82 */ /* 0x000fe20008000000 */
[----:B------:R-:W-:Y:S01]  /*2180*/  MOV R250, UR10 ;  /* 0x0000000a00fa7c02 */ /* 0x000fe20008000f00 */
[----:B------:R-:W-:-:S02]  /*2190*/  WARPGROUP.DEPBAR.LE gsb0, 0x0 ;  /* 0x00008000000079c5 */ /* 0x000fc40000010000 */
        /* <DEDUP_REMOVED lines=65> */
[----:B------:R-:W-:-:S03]  /*25b0*/  UMOV UR7, 0x40000040 ;  /* 0x4000004000077882 */ /* 0x000fc60000000000 */
[----:B------:R-:W-:Y:S02]  /*25c0*/  UMOV UR10, UR4 ;  /* 0x00000004000a7c82 */ /* 0x000fe40008000000 */
[----:B------:R-:W-:Y:S01]  /*25d0*/  UMOV UR4, UR10 ;  /* 0x0000000a00047c82 */ /* 0x000fe20008000000 */
[----:B------:R-:W-:Y:S01]  /*25e0*/  MOV R238, UR10 ;  /* 0x0000000a00ee7c02 */ /* 0x000fe20008000f00 */
[----:B------:R-:W-:Y:S02]  /*25f0*/  WARPGROUP.DEPBAR.LE gsb0, 0x0 ;  /* 0x00008000000079c5 */ /* 0x000fe40000010000 */
[----:B------:R-:W-:-:S06]  /*2600*/  WARPGROUP.ARRIVE ;  /* 0x00000000000079c5 */ /* 0x000fcc0000000000 */
[----:B------:R-:W-:Y:S01]  /*2610*/  HGMMA.64x128x16.F32 R24, gdesc[UR4], R24, gsb0 ;  /* 0x01e00000041879f0 */ /* 0x000fe20008000818 */
[----:B------:R-:W-:Y:S02]  /*2620*/  UIADD3 UR4, UR8, 0x606, URZ ;  /* 0x0000060608047890 */ /* 0x000fe4000fffe03f */
[----:B------:R-:W-:Y:S01]  /*2630*/  UIADD3 UR6, UR14, 0xc06, URZ ;  /* 0x00000c060e067890 */ /* 0x000fe2000fffe03f */
[----:B------:R-:W-:Y:S01]  /*2640*/  UMOV UR5, 0x40000040 ;  /* 0x4000004000057882 */ /* 0x000fe20000000000 */
[----:B------:R-:W-:Y:S01]  /*2650*/  UMOV UR7, 0x40000040 ;  /* 0x4000004000077882 */ /* 0x000fe20000000000 */
[----:B------:R-:W-:Y:S02]  /*2660*/  WARPGROUP.DEPBAR.LE gsb0, 0x0 ;  /* 0x00008000000079c5 */ /* 0x000fe40000010000 */
[----:B------:R-:W-:-:S06]  /*2670*/  WARPGROUP.ARRIVE ;  /* 0x00000000000079c5 */ /* 0x000fcc0000000000 */
[----:B------:R-:W-:Y:S03]  /*2680*/  HGMMA.64x128x16.F32 R24, gdesc[UR56], R24, gsb0 ;  /* 0x01e00000381879f0 */ /* 0x000fe60008000818 */
[----:B------:R-:W-:Y:S02]  /*2690*/  WARPGROUP.DEPBAR.LE gsb0, 0x0 ;  /* 0x00008000000079c5 */ /* 0x000fe40000010000 */
[----:B------:R-:W-:-:S07]  /*26a0*/  WARPGROUP.ARRIVE ;  /* 0x00000000000079c5 */ /* 0x000fce0000000000 */
        /* <DEDUP_REMOVED lines=9> */
[----:B------:R-:W-:Y:S01]  /*2740*/  HGMMA.64x128x16.F32 R24, gdesc[UR4], R24, gsb0 ;  /* 0x01e00000041879f0 */ /* 0x000fe20008000818 */
[----:B------:R-:W-:Y:S01]  /*2750*/  ULDC UR6, c[0x0][0x604] ;  /* 0x0001810000067ab9 */ /* 0x000fe20000000800 */
[----:B------:R-:W-:Y:S01]  /*2760*/  ULDC UR7, c[0x0][0x604] ;  /* 0x0001810000077ab9 */ /* 0x000fe20000000800 */
[----:B------:R-:W-:Y:S02]  /*2770*/  WARPGROUP.DEPBAR.LE gsb0, 0x0 ;  /* 0x00008000000079c5 */ /* 0x000fe40000010000 */
[----:B------:R-:W-:Y:S02]  /*2780*/  FSEL R24, R24, -INF , P1 ;  /* 0xff80000018187808 */ /* 0x000fe40000800000 */
[----:B------:R-:W-:Y:S02]  /*2790*/  FSEL R30, R30, -INF , P1 ;  /* 0xff8000001e1e7808 */ /* 0x000fe40000800000 */
[----:B------:R-:W-:Y:S01]  /*27a0*/  ISETP.GE.AND P1, PT, R2, R3, PT ;  /* 0x000000030200720c */ /* 0x000fe20003f26270 */
[----:B------:R-:W-:Y:S01]  /*27b0*/  VIADD R3, R0, 0x19 ;  /* 0x0000001900037836 */ /* 0x000fe20000000000 */
[----:B------:R-:W-:-:S02]  /*27c0*/  FSEL R25, R25, -INF , P6 ;  /* 0xff80000019197808 */ /* 0x000fc40003000000 */
[----:B------:R-:W-:Y:S02]  /*27d0*/  FSEL R31, R31, -INF , P6 ;  /* 0xff8000001f1f7808 */ /* 0x000fe40003000000 */
[----:B------:R-:W-:Y:S02]  /*27e0*/  ISETP.GE.AND P6, PT, R2, R3, PT ;  /* 0x000000030200720c */ /* 0x000fe40003fc6270 */
[----:B------:R-:W-:Y:S02]  /*27f0*/  IADD3 R3, R0, 0x21, RZ ;  /* 0x0000002100037810 */ /* 0x000fe40007ffe0ff */
[----:B------:R-:W-:Y:S02]  /*2800*/  FSEL R29, R29, -INF , P3 ;  /* 0xff8000001d1d7808 */ /* 0x000fe40001800000 */
[----:B------:R-:W-:Y:S02]  /*2810*/  FSEL R35, R35, -INF , P3 ;  /* 0xff80000023237808 */ /* 0x000fe40001800000 */
[----:B------:R-:W-:-:S02]  /*2820*/  ISETP.GE.AND P3, PT, R2, R3, PT ;  /* 0x000000030200720c */ /* 0x000fc40003f66270 */
[----:B------:R-:W-:Y:S02]  /*2830*/  IADD3 R3, R2, 0x8, RZ ;  /* 0x0000000802037810 */ /* 0x000fe40007ffe0ff */
[----:B------:R-:W-:Y:S02]  /*2840*/  FSEL R36, R36, -INF , P1 ;  /* 0xff80000024247808 */ /* 0x000fe40000800000 */
[----:B------:R-:W-:Y:S02]  /*2850*/  FSEL R42, R42, -INF , P1 ;  /* 0xff8000002a2a7808 */ /* 0x000fe40000800000 */
[----:B------:R-:W-:Y:S02]  /*2860*/  FSEL R37, R37, -INF , P6 ;  /* 0xff80000025257808 */ /* 0x000fe40003000000 */
[----:B------:R-:W-:Y:S02]  /*2870*/  FSEL R43, R43, -INF , P6 ;  /* 0xff8000002b2b7808 */ /* 0x000fe40003000000 */
[----:B------:R-:W-:-:S02]  /*2880*/  ISETP.GE.AND P1, PT, R3, R0, PT ;  /* 0x000000000300720c */ /* 0x000fc40003f26270 */
[----:B------:R-:W-:Y:S02]  /*2890*/  ISETP.GT.AND P6, PT, R3, R0, PT ;  /* 0x000000000300720c */ /* 0x000fe40003fc4270 */
[----:B------:R-:W-:Y:S02]  /*28a0*/  FSEL R26, R26, -INF , P1 ;  /* 0xff8000001a1a7808 */ /* 0x000fe40000800000 */
[----:B------:R-:W-:Y:S02]  /*28b0*/  FSEL R27, R27, -INF , P6 ;  /* 0xff8000001b1b7808 */ /* 0x000fe40003000000 */
[----:B------:R-:W-:Y:S02]  /*28c0*/  ISETP.GE.AND P1, PT, R2, R13, PT ;  /* 0x0000000d0200720c */ /* 0x000fe40003f26270 */
[----:B------:R-:W-:Y:S02]  /*28d0*/  FMNMX R13, R26, R27, !PT ;  /* 0x0000001b1a0d7209 */ /* 0x000fe40007800000 */
[----:B------:R-:W-:-:S02]  /*28e0*/  FSEL R34, R34, -INF , P2 ;  /* 0xff80000022227808 */ /* 0x000fc40001000000 */
[----:B------:R-:W-:Y:S02]  /*28f0*/  FMNMX R12, R30, R13, !PT ;  /* 0x0000000d1e0c7209 */ /* 0x000fe40007800000 */
[----:B------:R-:W-:Y:S02]  /*2900*/  FSEL R28, R28, -INF , P2 ;  /* 0xff8000001c1c7808 */ /* 0x000fe40001000000 */
[----:B------:R-:W-:Y:S02]  /*2910*/  FMNMX R13, R31, R12, !PT ;  /* 0x0000000c1f0d7209 */ /* 0x000fe40007800000 */
[----:B------:R-:W-:Y:S02]  /*2920*/  ISETP.GE.AND P2, PT, R2, R7, PT ;  /* 0x000000070200720c */ /* 0x000fe40003f46270 */
[----:B------:R-:W-:Y:S02]  /*2930*/  IADD3 R7, R0, 0x28, RZ ;  /* 0x0000002800077810 */ /* 0x000fe40007ffe0ff */
[----:B------:R-:W-:-:S02]  /*2940*/  FMNMX R12, R34, R13, !PT ;  /* 0x0000000d220c7209 */ /* 0x000fc40007800000 */
[----:B------:R-:W-:Y:S02]  /*2950*/  FSEL R32, R32, -INF , P4 ;  /* 0xff80000020207808 */ /* 0x000fe40002000000 */
[----:B------:R-:W-:Y:S02]  /*2960*/  FSEL R38, R38, -INF , P4 ;  /* 0xff80000026267808 */ /* 0x000fe40002000000 */
[----:B------:R-:W-:Y:S02]  /*2970*/  ISETP.GE.AND P4, PT, R2, R7, PT ;  /* 0x000000070200720c */ /* 0x000fe40003f86270 */
[----:B------:R-:W-:Y:S02]  /*2980*/  IADD3 R7, R0, 0x29, RZ ;  /* 0x0000002900077810 */ /* 0x000fe40007ffe0ff */
[----:B------:R-:W-:Y:S02]  /*2990*/  FMNMX R13, R35, R12, !PT ;  /* 0x0000000c230d7209 */ /* 0x000fe40007800000 */
[----:B------:R-:W-:-:S02]  /*29a0*/  FSEL R33, R33, -INF , P5 ;  /* 0xff80000021217808 */ /* 0x000fc40002800000 */
[----:B------:R-:W-:Y:S02]  /*29b0*/  FSEL R39, R39, -INF , P5 ;  /* 0xff80000027277808 */ /* 0x000fe40002800000 */
[----:B------:R-:W-:Y:S01]  /*29c0*/  ISETP.GE.AND P5, PT, R2, R7, PT ;  /* 0x000000070200720c */ /* 0x000fe20003fa6270 */
[----:B------:R-:W-:Y:S01]  /*29d0*/  VIADD R7, R0, 0x30 ;  /* 0x0000003000077836 */ /* 0x000fe20000000000 */
[----:B------:R-:W-:Y:S02]  /*29e0*/  FMNMX R12, R38, R13, !PT ;  /* 0x0000000d260c7209 */ /* 0x000fe40007800000 */
[----:B------:R-:W-:Y:S02]  /*29f0*/  FSEL R40, R40, -INF , P2 ;  /* 0xff80000028287808 */ /* 0x000fe40001000000 */
[----:B------:R-:W-:Y:S02]  /*2a00*/  FMNMX R13, R39, R12, !PT ;  /* 0x0000000c270d7209 */ /* 0x000fe40007800000 */
[----:B------:R-:W-:-:S02]  /*2a10*/  ISETP.GE.AND P6, PT, R2, R7, PT ;  /* 0x000000070200720c */ /* 0x000fc40003fc6270 */
[----:B------:R-:W-:Y:S02]  /*2a20*/  IADD3 R7, R0, 0x38, RZ ;  /* 0x0000003800077810 */ /* 0x000fe40007ffe0ff */
[----:B------:R-:W-:Y:S02]  /*2a30*/  FMNMX R12, R42, R13, !PT ;  /* 0x0000000d2a0c7209 */ /* 0x000fe40007800000 */
[----:B------:R-:W-:Y:S02]  /*2a40*/  FSEL R46, R46, -INF , P2 ;  /* 0xff8000002e2e7808 */ /* 0x000fe40001000000 */
[----:B------:R-:W-:Y:S02]  /*2a50*/  ISETP.GE.AND P2, PT, R2, R7, PT ;  /* 0x000000070200720c */ /* 0x000fe40003f46270 */
[----:B------:R-:W-:Y:S02]  /*2a60*/  IADD3 R7, R0, 0x39, RZ ;  /* 0x0000003900077810 */ /* 0x000fe40007ffe0ff */
[----:B------:R-:W-:-:S02]  /*2a70*/  FMNMX R13, R43, R12, !PT ;  /* 0x0000000c2b0d7209 */ /* 0x000fc40007800000 */
[----:B------:R-:W-:Y:S02]  /*2a80*/  FSEL R41, R41, -INF , P3 ;  /* 0xff80000029297808 */ /* 0x000fe40001800000 */
[----:B------:R-:W-:Y:S02]  /*2a90*/  FSEL R47, R47, -INF , P3 ;  /* 0xff8000002f2f7808 */ /* 0x000fe40001800000 */
[----:B------:R-:W-:Y:S02]  /*2aa0*/  ISETP.GE.AND P3, PT, R2, R7, PT ;  /* 0x000000070200720c */ /* 0x000fe40003f66270 */
[----:B------:R-:W-:Y:S02]  /*2ab0*/  FMNMX R12, R46, R13, !PT ;  /* 0x0000000d2e0c7209 */ /* 0x000fe40007800000 */
[----:B------:R-:W-:Y:S02]  /*2ac0*/  IADD3 R7, R0, 0x40, RZ ;  /* 0x0000004000077810 */ /* 0x000fe40007ffe0ff */
[----:B------:R-:W-:-:S02]  /*2ad0*/  FSEL R44, R44, -INF , P4 ;  /* 0xff8000002c2c7808 */ /* 0x000fc40002000000 */
[----:B------:R-:W-:Y:S02]  /*2ae0*/  FSEL R50, R50, -INF , P4 ;  /* 0xff80000032327808 */ /* 0x000fe40002000000 */
[----:B------:R-:W-:Y:S02]  /*2af0*/  FMNMX R13, R47, R12, !PT ;  /* 0x0000000c2f0d7209 */ /* 0x000fe40007800000 */
[----:B------:R-:W-:Y:S02]  /*2b00*/  ISETP.GE.AND P4, PT, R2, R7, PT ;  /* 0x000000070200720c */ /* 0x000fe40003f86270 */
[----:B------:R-:W-:Y:S02]  /*2b10*/  IADD3 R7, R0, 0x41, RZ ;  /* 0x0000004100077810 */ /* 0x000fe40007ffe0ff */
[----:B------:R-:W-:Y:S02]  /*2b20*/  FSEL R51, R51, -INF , P5 ;  /* 0xff80000033337808 */ /* 0x000fe40002800000 */
[----:B------:R-:W-:-:S02]  /*2b30*/  FMNMX R12, R50, R13, !PT ;  /* 0x0000000d320c7209 */ /* 0x000fc40007800000 */
[----:B------:R-:W-:Y:S02]  /*2b40*/  FSEL R45, R45, -INF , P5 ;  /* 0xff8000002d2d7808 */ /* 0x000fe40002800000 */
[----:B------:R-:W-:Y:S02]  /*2b50*/  FMNMX R13, R24, R25, !PT ;  /* 0x00000019180d7209 */ /* 0x000fe40007800000 */
[----:B------:R-:W-:Y:S01]  /*2b60*/  ISETP.GE.AND P5, PT, R2, R7, PT ;  /* 0x000000070200720c */ /* 0x000fe20003fa6270 */
[----:B------:R-:W-:Y:S01]  /*2b70*/  VIADD R7, R0, 0x48 ;  /* 0x0000004800077836 */ /* 0x000fe20000000000 */
[----:B------:R-:W-:Y:S02]  /*2b80*/  FMNMX R15, R51, R12, !PT ;  /* 0x0000000c330f7209 */ /* 0x000fe40007800000 */
[----:B------:R-:W-:Y:S02]  /*2b90*/  FMNMX R12, R28, R13, !PT ;  /* 0x0000000d1c0c7209 */ /* 0x000fe40007800000 */
[----:B------:R-:W-:-:S02]  /*2ba0*/  FSEL R48, R48, -INF , P6 ;  /* 0xff80000030307808 */ /* 0x000fc40003000000 */
[----:B------:R-:W-:Y:S02]  /*2bb0*/  FSEL R54, R54, -INF , P6 ;  /* 0xff80000036367808 */ /* 0x000fe40003000000 */
[----:B------:R-:W-:Y:S02]  /*2bc0*/  ISETP.GE.AND P6, PT, R2, R7, PT ;  /* 0x000000070200720c */ /* 0x000fe40003fc6270 */
[----:B------:R-:W-:Y:S02]  /*2bd0*/  IADD3 R7, R0, 0x49, RZ ;  /* 0x0000004900077810 */ /* 0x000fe40007ffe0ff */
[----:B------:R-:W-:Y:S02]  /*2be0*/  FMNMX R13, R29, R12, !PT ;  /* 0x0000000c1d0d7209 */ /* 0x000fe40007800000 */
[----:B------:R-:W-:Y:S02]  /*2bf0*/  FSEL R49, R49, -INF , P1 ;  /* 0xff80000031317808 */ /* 0x000fe40000800000 */
[----:B------:R-:W-:-:S02]  /*2c00*/  FSEL R55, R55, -INF , P1 ;  /* 0xff80000037377808 */ /* 0x000fc40000800000 */
[----:B------:R-:W-:Y:S02]  /*2c10*/  ISETP.GE.AND P1, PT, R2, R7, PT ;  /* 0x000000070200720c */ /* 0x000fe40003f26270 */
[----:B------:R-:W-:Y:S02]  /*2c20*/  FMNMX R12, R32, R13, !PT ;  /* 0x0000000d200c7209 */ /* 0x000fe40007800000 */
[----:B------:R-:W-:Y:S02]  /*2c30*/  IADD3 R7, R0, 0x50, RZ ;  /* 0x0000005000077810 */ /* 0x000fe40007ffe0ff */
[----:B------:R-:W-:Y:S02]  /*2c40*/  FSEL R52, R52, -INF , P2 ;  /* 0xff80000034347808 */ /* 0x000fe40001000000 */
[----:B------:R-:W-:Y:S02]  /*2c50*/  FSEL R58, R58, -INF , P2 ;  /* 0xff8000003a3a7808 */ /* 0x000fe40001000000 */
[----:B------:R-:W-:-:S02]  /*2c60*/  FMNMX R13, R33, R12, !PT ;  /* 0x0000000c210d7209 */ /* 0x000fc40007800000 */
[----:B------:R-:W-:Y:S02]  /*2c70*/  ISETP.GE.AND P2, PT, R2, R7, PT ;  /* 0x000000070200720c */ /* 0x000fe40003f46270 */
[----:B------:R-:W-:Y:S02]  /*2c80*/  IADD3 R7, R0, 0x51, RZ ;  /* 0x0000005100077810 */ /* 0x000fe40007ffe0ff */
[----:B------:R-:W-:Y:S02]  /*2c90*/  FMNMX R12, R36, R13, !PT ;  /* 0x0000000d240c7209 */ /* 0x000fe40007800000 */
[----:B------:R-:W-:Y:S02]  /*2ca0*/  FSEL R53, R53, -INF , P3 ;  /* 0xff80000035357808 */ /* 0x000fe40001800000 */
[----:B------:R-:W-:Y:S02]  /*2cb0*/  FSEL R59, R59, -INF , P3 ;  /* 0xff8000003b3b7808 */ /* 0x000fe40001800000 */
[----:B------:R-:W-:-:S02]  /*2cc0*/  ISETP.GE.AND P3, PT, R2, R7, PT ;  /* 0x000000070200720c */ /* 0x000fc40003f66270 */
[----:B------:R-:W-:Y:S02]  /*2cd0*/  IADD3 R7, R0, 0x58, RZ ;  /* 0x0000005800077810 */ /* 0x000fe40007ffe0ff */
[----:B------:R-:W-:Y:S02]  /*2ce0*/  FMNMX R16, R54, R15, !PT ;  /* 0x0000000f36107209 */ /* 0x000fe40007800000 */
        /* <DEDUP_REMOVED lines=9> */
[----:B------:R-:W-:Y:S01]  /*2d80*/  ISETP.GE.AND P5, PT, R2, R7, PT ;  /* 0x000000070200720c */ /* 0x000fe20003fa6270 */
[----:B------:R-:W-:Y:S01]  /*2d90*/  VIADD R7, R0, 0x60 ;  /* 0x0000006000077836 */ /* 0x000fe20000000000 */
[----:B------:R-:W-:-:S02]  /*2da0*/  FMNMX R16, R58, R15, !PT ;  /* 0x0000000f3a107209 */ /* 0x000fc40007800000 */
[----:B------:R-:W-:Y:S02]  /*2db0*/  FMNMX R13, R41, R12, !PT ;  /* 0x0000000c290d7209 */ /* 0x000fe40007800000 */
        /* <DEDUP_REMOVED lines=16> */
[----:B------:R-:W-:-:S02]  /*2ec0*/  FMNMX R16, R66, R15, !PT ;  /* 0x0000000f42107209 */ /* 0x000fc40007800000 */
[----:B------:R-:W-:Y:S02]  /*2ed0*/  ISETP.GE.AND P2, PT, R2, R7, PT ;  /* 0x000000070200720c */ /* 0x000fe40003f46270 */
[----:B------:R-:W-:Y:S02]  /*2ee0*/  FMNMX R13, R49, R12, !PT ;  /* 0x0000000c310d7209 */ /* 0x000fe40007800000 */
[----:B------:R-:W-:Y:S02]  /*2ef0*/  IADD3 R7, R0, 0x69, RZ ;  /* 0x0000006900077810 */ /* 0x000fe40007ffe0ff */
[----:B------:R-:W-:Y:S02]  /*2f00*/  FMNMX R15, R67, R16, !PT ;  /* 0x00000010430f7209 */ /* 0x000fe40007800000 */
[----:B------:R-:W-:Y:S02]  /*2f10*/  FSEL R65, R65, -INF , P3 ;  /* 0xff80000041417808 */ /* 0x000fe40001800000 */
[----:B------:R-:W-:-:S02]  /*2f20*/  FSEL R71, R71, -INF , P3 ;  /* 0xff80000047477808 */ /* 0x000fc40001800000 */
[----:B------:R-:W-:Y:S02]  /*2f30*/  FMNMX R12, R52, R13, !PT ;  /* 0x0000000d340c7209 */ /* 0x000fe40007800000 */
[----:B------:R-:W-:Y:S02]  /*2f40*/  ISETP.GE.AND P3, PT, R2, R7, PT ;  /* 0x000000070200720c */ /* 0x000fe40003f66270 */
[----:B------:R-:W-:Y:S02]  /*2f50*/  IADD3 R7, R0, 0x70, RZ ;  /* 0x0000007000077810 */ /* 0x000fe40007ffe0ff */
[----:B------:R-:W-:Y:S02]  /*2f60*/  FMNMX R16, R70, R15, !PT ;  /* 0x0000000f46107209 */ /* 0x000fe40007800000 */
[----:B------:R-:W-:Y:S02]  /*2f70*/  FMNMX R13, R53, R12, !PT ;  /* 0x0000000c350d7209 */ /* 0x000fe40007800000 */
[----:B------:R-:W-:-:S02]  /*2f80*/  FSEL R74, R74, -INF , P4 ;  /* 0xff8000004a4a7808 */ /* 0x000fc40002000000 */
[----:B------:R-:W-:Y:S02]  /*2f90*/  FSEL R68, R68, -INF , P4 ;  /* 0xff80000044447808 */ /* 0x000fe40002000000 */
[----:B------:R-:W-:Y:S02]  /*2fa0*/  ISETP.GE.AND P4, PT, R2, R7, PT ;  /* 0x000000070200720c */ /* 0x000fe40003f86270 */
[----:B------:R-:W-:Y:S02]  /*2fb0*/  IADD3 R7, R0, 0x71, RZ ;  /* 0x0000007100077810 */ /* 0x000fe40007ffe0ff */
[----:B------:R-:W-:Y:S02]  /*2fc0*/  FMNMX R15, R71, R16, !PT ;  /* 0x00000010470f7209 */ /* 0x000fe40007800000 */
[----:B------:R-:W-:Y:S02]  /*2fd0*/  FMNMX R12, R56, R13, !PT ;  /* 0x0000000d380c7209 */ /* 0x000fe40007800000 */
[----:B------:R-:W-:-:S02]  /*2fe0*/  FSEL R75, R75, -INF , P5 ;  /* 0xff8000004b4b7808 */ /* 0x000fc40002800000 */
[----:B------:R-:W-:Y:S02]  /*2ff0*/  FSEL R69, R69, -INF , P5 ;  /* 0xff80000045457808 */ /* 0x000fe40002800000 */
[----:B------:R-:W-:Y:S02]  /*3000*/  ISETP.GE.AND P5, PT, R2, R7, PT ;  /* 0x000000070200720c */ /* 0x000fe40003fa6270 */
[----:B------:R-:W-:Y:S02]  /*3010*/  FMNMX R16, R74, R15, !PT ;  /* 0x0000000f4a107209 */ /* 0x000fe40007800000 */
[----:B------:R-:W-:Y:S02]  /*3020*/  FMNMX R7, R57, R12, !PT ;  /* 0x0000000c39077209 */ /* 0x000fe40007800000 */
[----:B------:R-:W-:Y:S02]  /*3030*/  FSEL R78, R78, -INF , P6 ;  /* 0xff8000004e4e7808 */ /* 0x000fe40003000000 */
[----:B------:R-:W-:-:S02]  /*3040*/  FMNMX R15, R75, R16, !PT ;  /* 0x000000104b0f7209 */ /* 0x000fc40007800000 */
[----:B------:R-:W-:Y:S02]  /*3050*/  FMNMX R12, R60, R7, !PT ;  /* 0x000000073c0c7209 */ /* 0x000fe40007800000 */
[----:B------:R-:W-:Y:S02]  /*3060*/  FSEL R79, R79, -INF , P1 ;  /* 0xff8000004f4f7808 */ /* 0x000fe40000800000 */
        /* <DEDUP_REMOVED lines=13> */
[----:B------:R-:W-:Y:S02]  /*3140*/  FSEL R72, R72, -INF , P6 ;  /* 0xff80000048487808 */ /* 0x000fe40003000000 */
[----:B------:R-:W-:Y:S02]  /*3150*/  FMNMX R7, R69, R12, !PT ;  /* 0x0000000c45077209 */ /* 0x000fe40007800000 */
[----:B------:R-:W-:-:S02]  /*3160*/  FMNMX R16, R87, R16, !PT ;  /* 0x0000001057107209 */ /* 0x000fc40007800000 */
[----:B------:R-:W-:Y:S02]  /*3170*/  FSEL R73, R73, -INF , P1 ;  /* 0xff80000049497808 */ /* 0x000fe40000800000 */
[----:B------:R-:W-:Y:S01]  /*3180*/  FMNMX R12, R72, R7, !PT ;  /* 0x00000007480c7209 */ /* 0x000fe20007800000 */
[----:B------:R-:W1:Y:S01]  /*3190*/  SHFL.BFLY PT, R15, R16, 0x1, 0x1f ;  /* 0x0c201f00100f7f89 */ /* 0x000e6200000e0000 */
[----:B------:R-:W-:Y:S01]  /*31a0*/  FSEL R76, R76, -INF , P2 ;  /* 0xff8000004c4c7808 */ /* 0x000fe20001000000 */
[----:B------:R-:W-:Y:S01]  /*31b0*/  VIADD R7, R0, 0x78 ;  /* 0x0000007800077836 */ /* 0x000fe20000000000 */
[----:B------:R-:W-:Y:S02]  /*31c0*/  FMNMX R13, R73, R12, !PT ;  /* 0x0000000c490d7209 */ /* 0x000fe40007800000 */
[----:B------:R-:W-:Y:S02]  /*31d0*/  FSEL R77, R77, -INF , P3 ;  /* 0xff8000004d4d7808 */ /* 0x000fe40001800000 */
[----:B------:R-:W-:-:S02]  /*31e0*/  FMNMX R12, R76, R13, !PT ;  /* 0x0000000d4c0c7209 */ /* 0x000fc40007800000 */
[----:B------:R-:W-:Y:S02]  /*31f0*/  FSEL R80, R80, -INF , P4 ;  /* 0xff80000050507808 */ /* 0x000fe40002000000 */
[----:B------:R-:W-:Y:S02]  /*3200*/  FMNMX R13, R77, R12, !PT ;  /* 0x0000000c4d0d7209 */ /* 0x000fe40007800000 */
[----:B------:R-:W-:Y:S02]  /*3210*/  ISETP.GE.AND P1, PT, R2, R7, PT ;  /* 0x000000070200720c */ /* 0x000fe40003f26270 */
[----:B------:R-:W-:Y:S02]  /*3220*/  IADD3 R7, R0, 0x79, RZ ;  /* 0x0000007900077810 */ /* 0x000fe40007ffe0ff */
[----:B------:R-:W-:Y:S02]  /*3230*/  FSEL R81, R81, -INF , P5 ;  /* 0xff80000051517808 */ /* 0x000fe40002800000 */
[----:B------:R-:W-:-:S02]  /*3240*/  FMNMX R12, R80, R13, !PT ;  /* 0x0000000d500c7209 */ /* 0x000fc40007800000 */
[----:B------:R-:W-:Y:S02]  /*3250*/  ISETP.GE.AND P2, PT, R2, R7, PT ;  /* 0x000000070200720c */ /* 0x000fe40003f46270 */
[----:B------:R-:W-:Y:S02]  /*3260*/  FSEL R84, R84, -INF , P1 ;  /* 0xff80000054547808 */ /* 0x000fe40000800000 */
[----:B------:R-:W-:Y:S02]  /*3270*/  FMNMX R7, R81, R12, !PT ;  /* 0x0000000c51077209 */ /* 0x000fe40007800000 */
[----:B------:R-:W-:Y:S02]  /*3280*/  FSEL R85, R85, -INF , P2 ;  /* 0xff80000055557808 */ /* 0x000fe40001000000 */
[----:B------:R-:W-:Y:S02]  /*3290*/  FMNMX R12, R84, R7, !PT ;  /* 0x00000007540c7209 */ /* 0x000fe40007800000 */
[----:B-1----:R-:W-:-:S02]  /*32a0*/  FMNMX R15, R16, R15, !PT ;  /* 0x0000000f100f7209 */ /* 0x002fc40007800000 */
[----:B------:R-:W-:-:S03]  /*32b0*/  FMNMX R12, R85, R12, !PT ;  /* 0x0000000c550c7209 */ /* 0x000fc60007800000 */
[----:B------:R-:W1:Y:S04]  /*32c0*/  SHFL.BFLY PT, R16, R15, 0x2, 0x1f ;  /* 0x0c401f000f107f89 */ /* 0x000e6800000e0000 */
[----:B------:R-:W2:Y:S01]  /*32d0*/  SHFL.BFLY PT, R7, R12, 0x1, 0x1f ;  /* 0x0c201f000c077f89 */ /* 0x000ea200000e0000 */
[----:B-1----:R-:W-:Y:S02]  /*32e0*/  FMNMX R16, R15, R16, !PT ;  /* 0x000000100f107209 */ /* 0x002fe40007800000 */
[----:B--2---:R-:W-:Y:S02]  /*32f0*/  FMNMX R7, R12, R7, !PT ;  /* 0x000000070c077209 */ /* 0x004fe40007800000 */
[----:B------:R-:W-:-:S03]  /*3300*/  FSETP.NEU.AND P1, PT, R16, -INF , PT ;  /* 0xff8000001000780b */ /* 0x000fc60003f2d000 */
[----:B------:R-:W1:Y:S01]  /*3310*/  SHFL.BFLY PT, R12, R7, 0x2, 0x1f ;  /* 0x0c401f00070c7f89 */ /* 0x000e6200000e0000 */
[----:B------:R-:W-:-:S05]  /*3320*/  FSEL R13, R16, RZ, P1 ;  /* 0x000000ff100d7208 */ /* 0x000fca0000800000 */
[----:B------:R-:W-:Y:S01]  /*3330*/  FMUL R13, R13, UR6 ;  /* 0x000000060d0d7c20 */ /* 0x000fe20008400000 */
[----:B------:R-:W-:-:S03]  /*3340*/  ULDC UR6, c[0x0][0x604] ;  /* 0x0001810000067ab9 */ /* 0x000fc60000000800 */
[--C-:B------:R-:W-:Y:S01]  /*3350*/  FFMA R26, R26, UR6, -R13.reuse ;  /* 0x000000061a1a7c23 */ /* 0x100fe2000800080d */
[----:B------:R-:W-:Y:S02]  /*3360*/  ULDC UR6, c[0x0][0x604] ;  /* 0x0001810000067ab9 */ /* 0x000fe40000000800 */
[--C-:B------:R-:W-:Y:S01]  /*3370*/  FFMA R18, R27, UR6, -R13.reuse ;  /* 0x000000061b127c23 */ /* 0x100fe2000800080d */
[----:B------:R-:W-:Y:S01]  /*3380*/  ULDC UR6, c[0x0][0x604] ;  /* 0x0001810000067ab9 */ /* 0x000fe20000000800 */
[----:B------:R-:W-:Y:S01]  /*3390*/  FSETP.GEU.AND P1, PT, R26, -126, PT ;  /* 0xc2fc00001a00780b */ /* 0x000fe20003f2e000 */
        /* <DEDUP_REMOVED lines=8> */
[----:B-1----:R-:W-:Y:S01]  /*3420*/  FMNMX R15, R7, R12, !PT ;  /* 0x0000000c070f7209 */ /* 0x002fe20007800000 */
[--C-:B------:R-:W-:Y:S01]  /*3430*/  FFMA R22, R35, UR6, -R13.reuse ;  /* 0x0000000623167c23 */ /* 0x100fe2000800080d */
[----:B------:R-:W-:Y:S01]  /*3440*/  FSETP.GEU.AND P2, PT, R20, -126, PT ;  /* 0xc2fc00001400780b */ /* 0x000fe20003f4e000 */
[----:B------:R-:W-:Y:S01]  /*3450*/  ULDC UR6, c[0x0][0x604] ;  /* 0x0001810000067ab9 */ /* 0x000fe20000000800 */
[C---:B------:R-:W-:Y:S01]  /*3460*/  FSETP.NEU.AND P5, PT, R15.reuse, -INF , PT ;  /* 0xff8000000f00780b */ /* 0x040fe20003fad000 */
[----:B------:R-:W-:Y:S01]  /*3470*/  @!P1 FMUL R26, R26, 0.5 ;  /* 0x3f0000001a1a9820 */ /* 0x000fe20000400000 */
[----:B------:R-:W-:Y:S01]  /*3480*/  FSETP.GEU.AND P6, PT, R34, -126, PT ;  /* 0xc2fc00002200780b */ /* 0x000fe20003fce000 */
[----:B------:R-:W-:Y:S01]  /*3490*/  @!P4 FMUL R18, R18, 0.5 ;  /* 0x3f0000001212c820 */ /* 0x000fe20000400000 */
[----:B------:R-:W-:Y:S01]  /*34a0*/  FSEL R7, R15, RZ, P5 ;  /* 0x000000ff0f077208 */ /* 0x000fe20002800000 */
[----:B------:R-:W-:Y:S01]  /*34b0*/  FFMA R38, R38, UR6, -R13 ;  /* 0x0000000626267c23 */ /* 0x000fe2000800080d */
[----:B------:R-:W-:Y:S01]  /*34c0*/  FSETP.GEU.AND P5, PT, R22, -126, PT ;  /* 0xc2fc00001600780b */ /* 0x000fe20003fae000 */
[----:B------:R1:W2:Y:S01]  /*34d0*/  MUFU.EX2 R153, R26 ;  /* 0x0000001a00997308 */ /* 0x0002a20000000800 */
[----:B------:R-:W-:Y:S01]  /*34e0*/  ULDC UR6, c[0x0][0x604] ;  /* 0x0001810000067ab9 */ /* 0x000fe20000000800 */
[----:B------:R-:W-:-:S02]  /*34f0*/  @!P3 FMUL R30, R30, 0.5 ;  /* 0x3f0000001e1eb820 */ /* 0x000fc40000400000 */
[----:B------:R-:W-:-:S04]  /*3500*/  @!P2 FMUL R20, R20, 0.5 ;  /* 0x3f0000001414a820 */ /* 0x000fc80000400000 */
[----:B------:R-:W-:Y:S01]  /*3510*/  @!P6 FMUL R34, R34, 0.5 ;  /* 0x3f0000002222e820 */ /* 0x000fe20000400000 */
[----:B------:R-:W3:Y:S01]  /*3520*/  MUFU.EX2 R18, R18 ;  /* 0x0000001200127308 */ /* 0x000ee20000000800 */
[--C-:B-1----:R-:W-:Y:S01]  /*3530*/  FFMA R26, R39, UR6, -R13.reuse ;  /* 0x00000006271a7c23 */ /* 0x102fe2000800080d */
[----:B------:R-:W-:Y:S01]  /*3540*/  ULDC UR6, c[0x0][0x604] ;  /* 0x0001810000067ab9 */ /* 0x000fe20000000800 */
[----:B------:R-:W-:Y:S01]  /*3550*/  @!P5 FMUL R22, R22, 0.5 ;  /* 0x3f0000001616d820 */ /* 0x000fe20000400000 */
[----:B------:R-:W-:Y:S01]  /*3560*/  FFMA R42, R42, UR6, -R13 ;  /* 0x000000062a2a7c23 */ /* 0x000fe2000800080d */
[----:B------:R-:W-:-:S03]  /*3570*/  ULDC UR6, c[0x0][0x604] ;  /* 0x0001810000067ab9 */ /* 0x000fc60000000800 */
[----:B------:R-:W1:Y:S01]  /*3580*/  MUFU.EX2 R20, R20 ;  /* 0x0000001400147308 */ /* 0x000e620000000800 */
[----:B--2---:R-:W-:Y:S01]  /*3590*/  @!P1 FMUL R153, R153, R153 ;  /* 0x0000009999999220 */ /* 0x004fe20000400000 */
[----:B------:R-:W-:-:S06]  /*35a0*/  FSETP.GEU.AND P1, PT, R38, -126, PT ;  /* 0xc2fc00002600780b */ /* 0x000fcc0003f2e000 */
[----:B------:R-:W2:Y:S01]  /*35b0*/  MUFU.EX2 R22, R22 ;  /* 0x0000001600167308 */ /* 0x000ea20000000800 */
[----:B---3--:R-:W-:Y:S01]  /*35c0*/  @!P4 FMUL R18, R18, R18 ;  /* 0x000000121212c220 */ /* 0x008fe20000400000 */
[----:B------:R-:W-:-:S05]  /*35d0*/  FSETP.GEU.AND P4, PT, R26, -126, PT ;  /* 0xc2fc00001a00780b */ /* 0x000fca0003f8e000 */
[----:B------:R-:W-:Y:S01]  /*35e0*/  @!P1 FMUL R38, R38, 0.5 ;  /* 0x3f00000026269820 */ /* 0x000fe20000400000 */
[----:B------:R-:W3:Y:S01]  /*35f0*/  MUFU.EX2 R157, R34 ;  /* 0x00000022009d7308 */ /* 0x000ee20000000800 */
[----:B-1----:R-:W-:-:S06]  /*3600*/  @!P2 FMUL R20, R20, R20 ;  /* 0x000000141414a220 */ /* 0x002fcc0000400000 */
[----:B------:R-:W-:Y:S01]  /*3610*/  @!P4 FMUL R26, R26, 0.5 ;  /* 0x3f0000001a1ac820 */ /* 0x000fe20000400000 */
[----:B------:R1:W4:Y:S01]  /*3620*/  MUFU.EX2 R155, R30 ;  /* 0x0000001e009b7308 */ /* 0x0003220000000800 */
[----:B--2---:R-:W-:-:S07]  /*3630*/  @!P5 FMUL R22, R22, R22 ;  /* 0x000000161616d220 */ /* 0x004fce0000400000 */
[----:B------:R2:W5:Y:S01]  /*3640*/  MUFU.EX2 R159, R38 ;  /* 0x00000026009f7308 */ /* 0x0005620000000800 */
[--C-:B-1----:R-:W-:Y:S01]  /*3650*/  FFMA R30, R43, UR6, -R13.reuse ;  /* 0x000000062b1e7c23 */ /* 0x102fe2000800080d */
[----:B------:R-:W-:Y:S01]  /*3660*/  ULDC UR6, c[0x0][0x604] ;  /* 0x0001810000067ab9 */ /* 0x000fe20000000800 */
[----:B---3--:R-:W-:Y:S01]  /*3670*/  @!P6 FMUL R157, R157, R157 ;  /* 0x0000009d9d9de220 */ /* 0x008fe20000400000 */
[--C-:B------:R-:W-:Y:S01]  /*3680*/  FFMA R46, R46, UR6, -R13.reuse ;  /* 0x000000062e2e7c23 */ /* 0x100fe2000800080d */
[----:B------:R-:W-:Y:S01]  /*3690*/  ULDC UR6, c[0x0][0x604] ;  /* 0x0001810000067ab9 */ /* 0x000fe20000000800 */
[----:B------:R-:W-:Y:S01]  /*36a0*/  FSETP.GEU.AND P2, PT, R30, -126, PT ;  /* 0xc2fc00001e00780b */ /* 0x000fe20003f4e000 */
[--C-:B------:R-:W-:Y:S01]  /*36b0*/  FFMA R34, R47, UR6, -R13.reuse ;  /* 0x000000062f227c23 */ /* 0x100fe2000800080d */
[----:B------:R-:W-:Y:S01]  /*36c0*/  ULDC UR6, c[0x0][0x604] ;  /* 0x0001810000067ab9 */ /* 0x000fe20000000800 */
[----:B------:R-:W-:Y:S01]  /*36d0*/  FSETP.GEU.AND P6, PT, R46, -126, PT ;  /* 0xc2fc00002e00780b */ /* 0x000fe20003fce000 */
[----:B----4-:R-:W-:Y:S01]  /*36e0*/  @!P3 FMUL R155, R155, R155 ;  /* 0x0000009b9b9bb220 */ /* 0x010fe20000400000 */
[----:B------:R-:W-:Y:S01]  /*36f0*/  FSETP.GEU.AND P3, PT, R42, -126, PT ;  /* 0xc2fc00002a00780b */ /* 0x000fe20003f6e000 */
[--C-:B------:R-:W-:Y:S01]  /*3700*/  FFMA R50, R50, UR6, -R13.reuse ;  /* 0x0000000632327c23 */ /* 0x100fe2000800080d */
[----:B------:R-:W-:Y:S01]  /*3710*/  FSETP.GEU.AND P5, PT, R34, -126, PT ;  /* 0xc2fc00002200780b */ /* 0x000fe20003fae000 */
[----:B------:R-:W-:Y:S01]  /*3720*/  ULDC UR6, c[0x0][0x604] ;  /* 0x0001810000067ab9 */ /* 0x000fe20000000800 */
[----:B------:R-:W1:Y:S01]  /*3730*/  MUFU.EX2 R26, R26 ;  /* 0x0000001a001a7308 */ /* 0x000e620000000800 */
[--C-:B--2---:R-:W-:Y:S01]  /*3740*/  FFMA R38, R51, UR6, -R13.reuse ;  /* 0x0000000633267c23 */ /* 0x104fe2000800080d */
[----:B------:R-:W-:Y:S01]  /*3750*/  ULDC UR6, c[0x0][0x604] ;  /* 0x0001810000067ab9 */ /* 0x000fe20000000800 */
[----:B-----5:R-:W-:Y:S01]  /*3760*/  @!P1 FMUL R159, R159, R159 ;  /* 0x0000009f9f9f9220 */ /* 0x020fe20000400000 */
[----:B------:R-:W-:Y:S01]  /*3770*/  @!P2 FMUL R30, R30, 0.5 ;  /* 0x3f0000001e1ea820 */ /* 0x000fe20000400000 */
[----:B------:R-:W-:Y:S01]  /*3780*/  FFMA R54, R54, UR6, -R13 ;  /* 0x0000000636367c23 */ /* 0x000fe2000800080d */
[----:B------:R-:W-:Y:S01]  /*3790*/  ULDC UR6, c[0x0][0x604] ;  /* 0x0001810000067ab9 */ /* 0x000fe20000000800 */
[----:B------:R-:W-:Y:S01]  /*37a0*/  @!P6 FMUL R46, R46, 0.5 ;  /* 0x3f0000002e2ee820 */ /* 0x000fe20000400000 */
[----:B------:R-:W-:Y:S01]  /*37b0*/  FSETP.GEU.AND P1, PT, R50, -126, PT ;  /* 0xc2fc00003200780b */ /* 0x000fe20003f2e000 */
[----:B------:R-:W-:Y:S01]  /*37c0*/  @!P3 FMUL R42, R42, 0.5 ;  /* 0x3f0000002a2ab820 */ /* 0x000fe20000400000 */
[----:B------:R-:W2:Y:S01]  /*37d0*/  MUFU.EX2 R30, R30 ;  /* 0x0000001e001e7308 */ /* 0x000ea20000000800 */
[----:B------:R-:W-:Y:S01]  /*37e0*/  @!P5 FMUL R34, R34, 0.5 ;  /* 0x3f0000002222d820 */ /* 0x000fe20000400000 */
[----:B-1----:R-:W-:-:S06]  /*37f0*/  @!P4 FMUL R26, R26, R26 ;  /* 0x0000001a1a1ac220 */ /* 0x002fcc0000400000 */
[----:B------:R-:W1:Y:S01]  /*3800*/  MUFU.EX2 R163, R46 ;  /* 0x0000002e00a37308 */ /* 0x000e620000000800 */
[----:B------:R-:W-:Y:S02]  /*3810*/  FSETP.GEU.AND P4, PT, R38, -126, PT ;  /* 0xc2fc00002600780b */ /* 0x000fe40003f8e000 */
[----:B------:R-:W-:-:S05]  /*3820*/  @!P1 FMUL R50, R50, 0.5 ;  /* 0x3f00000032329820 */ /* 0x000fca0000400000 */
[----:B------:R-:W3:Y:S01]  /*3830*/  MUFU.EX2 R34, R34 ;  /* 0x0000002200227308 */ /* 0x000ee20000000800 */
[----:B--2---:R-:W-:-:S05]  /*3840*/  @!P2 FMUL R30, R30, R30 ;  /* 0x0000001e1e1ea220 */ /* 0x004fca0000400000 */
[----:B------:R-:W-:Y:S02]  /*3850*/  @!P4 FMUL R38, R38, 0.5 ;  /* 0x3f0000002626c820 */ /* 0x000fe40000400000 */
[----:B------:R2:W4:Y:S01]  /*3860*/  MUFU.EX2 R161, R42 ;  /* 0x0000002a00a17308 */ /* 0x0005220000000800 */
[----:B-1----:R-:W-:-:S07]  /*3870*/  @!P6 FMUL R163, R163, R163 ;  /* 0x000000a3a3a3e220 */ /* 0x002fce0000400000 */
[----:B------:R1:W5:Y:S01]  /*3880*/  MUFU.EX2 R165, R50 ;  /* 0x0000003200a57308 */ /* 0x0003620000000800 */
[--C-:B--2---:R-:W-:Y:S01]  /*3890*/  FFMA R42, R55, UR6, -R13.reuse ;  /* 0x00000006372a7c23 */ /* 0x104fe2000800080d */
        /* <DEDUP_REMOVED lines=10> */
[--C-:B-1----:R-:W-:Y:S01]  /*3940*/  FFMA R50, R62, UR6, -R13.reuse ;  /* 0x000000063e327c23 */ /* 0x102fe2000800080d */
[----:B------:R-:W-:Y:S01]  /*3950*/  FSETP.GEU.AND P5, PT, R59, -126, PT ;  /* 0xc2fc00003b00780b */ /* 0x000fe20003fae000 */
[----:B------:R-:W-:Y:S01]  /*3960*/  ULDC UR6, c[0x0][0x604] ;  /* 0x0001810000067ab9 */ /* 0x000fe20000000800 */
[----:B------:R-:W1:Y:S01]  /*3970*/  MUFU.EX2 R38, R38 ;  /* 0x0000002600267308 */ /* 0x000e620000000800 */
[----:B------:R-:W-:Y:S01]  /*3980*/  FFMA R63, R63, UR6, -R13 ;  /* 0x000000063f3f7c23 */ /* 0x000fe2000800080d */
[----:B------:R-:W-:Y:S01]  /*3990*/  ULDC UR6, c[0x0][0x604] ;  /* 0x0001810000067ab9 */ /* 0x000fe20000000800 */
[----:B-----5:R-:W-:Y:S01]  /*39a0*/  @!P1 FMUL R165, R165, R165 ;  /* 0x000000a5a5a59220 */ /* 0x020fe20000400000 */
[----:B------:R-:W-:Y:S01]  /*39b0*/  @!P2 FMUL R42, R42, 0.5 ;  /* 0x3f0000002a2aa820 */ /* 0x000fe20000400000 */
[----:B------:R-:W-:-:S02]  /*39c0*/  FSETP.GEU.AND P1, PT, R50, -126, PT ;  /* 0xc2fc00003200780b */ /* 0x000fc40003f2e000 */
[----:B------:R-:W-:Y:S02]  /*39d0*/  @!P6 FMUL R46, R46, 0.5 ;  /* 0x3f0000002e2ee820 */ /* 0x000fe40000400000 */
[----:B------:R-:W-:Y:S01]  /*39e0*/  @!P3 FMUL R54, R54, 0.5 ;  /* 0x3f0000003636b820 */ /* 0x000fe20000400000 */
[----:B------:R-:W2:Y:S01]  /*39f0*/  MUFU.EX2 R42, R42 ;  /* 0x0000002a002a7308 */ /* 0x000ea20000000800 */
[----:B------:R-:W-:Y:S01]  /*3a00*/  @!P5 FMUL R59, R59, 0.5 ;  /* 0x3f0000003b3bd820 */ /* 0x000fe20000400000 */
[----:B-1----:R-:W-:-:S06]  /*3a10*/  @!P4 FMUL R38, R38, R38 ;  /* 0x000000262626c220 */ /* 0x002fcc0000400000 */
[----:B------:R-:W1:Y:S01]  /*3a20*/  MUFU.EX2 R169, R59 ;  /* 0x0000003b00a97308 */ /* 0x000e620000000800 */
[----:B------:R-:W-:Y:S01]  /*3a30*/  FSETP.GEU.AND P4, PT, R63, -126, PT ;  /* 0xc2fc00003f00780b */ /* 0x000fe20003f8e000 */
[----:B------:R-:W-:-:S06]  /*3a40*/  @!P1 FMUL R50, R50, 0.5 ;  /* 0x3f00000032329820 */ /* 0x000fcc0000400000 */
[----:B------:R-:W3:Y:S01]  /*3a50*/  MUFU.EX2 R46, R46 ;  /* 0x0000002e002e7308 */ /* 0x000ee20000000800 */
[----:B--2---:R-:W-:-:S05]  /*3a60*/  @!P2 FMUL R42, R42, R42 ;  /* 0x0000002a2a2aa220 */ /* 0x004fca0000400000 */
[----:B------:R-:W-:Y:S02]  /*3a70*/  @!P4 FMUL R63, R63, 0.5 ;  /* 0x3f0000003f3fc820 */ /* 0x000fe40000400000 */
[----:B------:R2:W4:Y:S01]  /*3a80*/  MUFU.EX2 R167, R54 ;  /* 0x0000003600a77308 */ /* 0x0005220000000800 */
[----:B-1----:R-:W-:-:S07]  /*3a90*/  @!P5 FMUL R169, R169, R169 ;  /* 0x000000a9a9a9d220 */ /* 0x002fce0000400000 */
[----:B------:R-:W1:Y:S01]  /*3aa0*/  MUFU.EX2 R171, R63 ;  /* 0x0000003f00ab7308 */ /* 0x000e620000000800 */
[--C-:B--2---:R-:W-:Y:S01]  /*3ab0*/  FFMA R54, R66, UR6, -R13.reuse ;  /* 0x0000000642367c23 */ /* 0x104fe2000800080d */
[----:B------:R-:W-:Y:S01]  /*3ac0*/  ULDC UR6, c[0x0][0x604] ;  /* 0x0001810000067ab9 */ /* 0x000fe20000000800 */
[----:B---3--:R-:W-:Y:S01]  /*3ad0*/  @!P6 FMUL R46, R46, R46 ;  /* 0x0000002e2e2ee220 */ /* 0x008fe20000400000 */
        /* <DEDUP_REMOVED lines=13> */
[----:B----4-:R-:W-:Y:S01]  /*3bb0*/  @!P3 FMUL R167, R167, R167 ;  /* 0x000000a7a7a7b220 */ /* 0x010fe20000400000 */
[--C-:B------:R-:W-:Y:S01]  /*3bc0*/  FFMA R78, R78, UR6, -R13.reuse ;  /* 0x000000064e4e7c23 */ /* 0x100fe2000800080d */
[----:B------:R-:W-:Y:S01]  /*3bd0*/  ULDC UR6, c[0x0][0x604] ;  /* 0x0001810000067ab9 */ /* 0x000fe20000000800 */
[----:B-1----:R-:W-:Y:S01]  /*3be0*/  @!P4 FMUL R171, R171, R171 ;  /* 0x000000abababc220 */ /* 0x002fe20000400000 */
[----:B------:R-:W-:Y:S01]  /*3bf0*/  @!P2 FMUL R67, R67, 0.5 ;  /* 0x3f0000004343a820 */ /* 0x000fe20000400000 */
[--C-:B------:R-:W-:Y:S01]  /*3c00*/  FFMA R79, R79, UR6, -R13.reuse ;  /* 0x000000064f4f7c23 */ /* 0x100fe2000800080d */
[----:B------:R-:W-:Y:S01]  /*3c10*/  ULDC UR6, c[0x0][0x604] ;  /* 0x0001810000067ab9 */ /* 0x000fe20000000800 */
[----:B------:R-:W-:Y:S01]  /*3c20*/  @!P6 FMUL R58, R58, 0.5 ;  /* 0x3f0000003a3ae820 */ /* 0x000fe20000400000 */
[----:B------:R-:W1:Y:S01]  /*3c30*/  MUFU.EX2 R173, R67 ;  /* 0x0000004300ad7308 */ /* 0x000e620000000800 */
[--C-:B------:R-:W-:Y:S01]  /*3c40*/  FFMA R82, R82, UR6, -R13.reuse ;  /* 0x0000000652527c23 */ /* 0x100fe2000800080d */
[----:B------:R-:W-:Y:S01]  /*3c50*/  @!P5 FMUL R71, R71, 0.5 ;  /* 0x3f0000004747d820 */ /* 0x000fe20000400000 */
[----:B------:R-:W-:Y:S01]  /*3c60*/  ULDC UR6, c[0x0][0x604] ;  /* 0x0001810000067ab9 */ /* 0x000fe20000000800 */
[----:B------:R-:W-:Y:S01]  /*3c70*/  FSETP.GEU.AND P3, PT, R54, -126, PT ;  /* 0xc2fc00003600780b */ /* 0x000fe20003f6e000 */
[--C-:B------:R-:W-:Y:S01]  /*3c80*/  FFMA R83, R83, UR6, -R13.reuse ;  /* 0x0000000653537c23 */ /* 0x100fe2000800080d */
[----:B------:R-:W-:Y:S01]  /*3c90*/  FSETP.GEU.AND P4, PT, R75, -126, PT ;  /* 0xc2fc00004b00780b */ /* 0x000fe20003f8e000 */
[----:B------:R-:W-:Y:S01]  /*3ca0*/  ULDC UR6, c[0x0][0x604] ;  /* 0x0001810000067ab9 */ /* 0x000fe20000000800 */
[----:B------:R-:W2:Y:S01]  /*3cb0*/  MUFU.EX2 R175, R71 ;  /* 0x0000004700af7308 */ /* 0x000ea20000000800 */
[--C-:B------:R-:W-:Y:S01]  /*3cc0*/  FFMA R86, R86, UR6, -R13.reuse ;  /* 0x0000000656567c23 */ /* 0x100fe2000800080d */
[----:B------:R-:W-:Y:S01]  /*3cd0*/  ULDC UR6, c[0x0][0x604] ;  /* 0x0001810000067ab9 */ /* 0x000fe20000000800 */
[----:B------:R-:W-:Y:S01]  /*3ce0*/  FADD R12, R153, R46 ;  /* 0x0000002e990c7221 */ /* 0x000fe20000000000 */
[----:B------:R-:W-:Y:S01]  /*3cf0*/  FFMA R13, R87, UR6, -R13 ;  /* 0x00000006570d7c23 */ /* 0x000fe2000800080d */
[----:B------:R-:W-:Y:S01]  /*3d00*/  ULDC UR6, c[0x0][0x604] ;  /* 0x0001810000067ab9 */ /* 0x000fe20000000800 */
[----:B------:R-:W-:Y:S01]  /*3d10*/  F2FP.F16.F32.PACK_AB R153, R18, R153 ;  /* 0x000000991299723e */ /* 0x000fe200000000ff */
[----:B------:R-:W-:Y:S01]  /*3d20*/  FMUL R7, R7, UR6 ;  /* 0x0000000607077c20 */ /* 0x000fe20008400000 */
[----:B------:R-:W3:Y:S01]  /*3d30*/  MUFU.EX2 R58, R58 ;  /* 0x0000003a003a7308 */ /* 0x000ee20000000800 */
[----:B-1----:R-:W-:Y:S01]  /*3d40*/  @!P2 FMUL R173, R173, R173 ;  /* 0x000000adadada220 */ /* 0x002fe20000400000 */
[----:B------:R-:W-:Y:S01]  /*3d50*/  FSETP.GEU.AND P2, PT, R79, -126, PT ;  /* 0xc2fc00004f00780b */ /* 0x000fe20003f4e000 */
[----:B------:R-:W-:Y:S01]  /*3d60*/  @!P3 FMUL R54, R54, 0.5 ;  /* 0x3f0000003636b820 */ /* 0x000fe20000400000 */
[----:B------:R-:W-:Y:S01]  /*3d70*/  @!P4 FMUL R75, R75, 0.5 ;  /* 0x3f0000004b4bc820 */ /* 0x000fe20000400000 */
[----:B------:R-:W-:Y:S01]  /*3d80*/  ULDC UR6, c[0x0][0x604] ;  /* 0x0001810000067ab9 */ /* 0x000fe20000000800 */
[--C-:B------:R-:W-:Y:S01]  /*3d90*/  FFMA R85, R85, UR7, -R7.reuse ;  /* 0x0000000755557c23 */ /* 0x100fe20008000807 */
[----:B------:R-:W-:Y:S01]  /*3da0*/  FFMA R24, R24, UR6, -R7 ;  /* 0x0000000618187c23 */ /* 0x000fe20008000807 */
[----:B------:R-:W1:Y:S01]  /*3db0*/  MUFU.EX2 R50, R50 ;  /* 0x0000003200327308 */ /* 0x000e620000000800 */
[----:B--2---:R-:W-:Y:S01]  /*3dc0*/  @!P5 FMUL R175, R175, R175 ;  /* 0x000000afafafd220 */ /* 0x004fe20000400000 */
[----:B------:R-:W-:Y:S01]  /*3dd0*/  FSETP.GEU.AND P5, PT, R83, -126, PT ;  /* 0xc2fc00005300780b */ /* 0x000fe20003fae000 */
[----:B------:R-:W-:-:S02]  /*3de0*/  ULDC UR6, c[0x0][0x604] ;  /* 0x0001810000067ab9 */ /* 0x000fc40000000800 */
[--C-:B------:R-:W-:Y:S01]  /*3df0*/  FFMA R25, R25, UR6, -R7.reuse ;  /* 0x0000000619197c23 */ /* 0x100fe20008000807 */
[----:B------:R-:W-:Y:S01]  /*3e00*/  ULDC UR6, c[0x0][0x604] ;  /* 0x0001810000067ab9 */ /* 0x000fe20000000800 */
[----:B------:R-:W-:Y:S01]  /*3e10*/  @!P2 FMUL R79, R79, 0.5 ;  /* 0x3f0000004f4fa820 */ /* 0x000fe20000400000 */
[----:B------:R-:W2:Y:S01]  /*3e20*/  MUFU.EX2 R177, R75 ;  /* 0x0000004b00b17308 */ /* 0x000ea20000000800 */
[----:B---3--:R-:W-:Y:S01]  /*3e30*/  @!P6 FMUL R58, R58, R58 ;  /* 0x0000003a3a3ae220 */ /* 0x008fe20000400000 */
[----:B------:R-:W-:Y:S01]  /*3e40*/  FSETP.GEU.AND P6, PT, R82, -126, PT ;  /* 0xc2fc00005200780b */ /* 0x000fe20003fce000 */
[--C-:B------:R-:W-:Y:S01]  /*3e50*/  FFMA R28, R28, UR6, -R7.reuse ;  /* 0x000000061c1c7c23 */ /* 0x100fe20008000807 */
[----:B------:R-:W-:Y:S02]  /*3e60*/  ULDC UR6, c[0x0][0x604] ;  /* 0x0001810000067ab9 */ /* 0x000fe40000000800 */
[----:B------:R-:W-:Y:S01]  /*3e70*/  FFMA R29, R29, UR6, -R7 ;  /* 0x000000061d1d7c23 */ /* 0x000fe20008000807 */
[----:B------:R-:W-:Y:S01]  /*3e80*/  @!P5 FMUL R83, R83, 0.5 ;  /* 0x3f0000005353d820 */ /* 0x000fe20000400000 */
[----:B------:R-:W3:Y:S01]  /*3e90*/  MUFU.EX2 R179, R79 ;  /* 0x0000004f00b37308 */ /* 0x000ee20000000800 */
[----:B-1----:R-:W-:Y:S01]  /*3ea0*/  @!P1 FMUL R50, R50, R50 ;  /* 0x0000003232329220 */ /* 0x002fe20000400000 */
[----:B------:R-:W-:Y:S01]  /*3eb0*/  FSETP.GEU.AND P1, PT, R62, -126, PT ;  /* 0xc2fc00003e00780b */ /* 0x000fe20003f2e000 */
[----:B------:R-:W-:-:S02]  /*3ec0*/  ULDC UR6, c[0x0][0x604] ;  /* 0x0001810000067ab9 */ /* 0x000fc40000000800 */
[--C-:B------:R-:W-:Y:S01]  /*3ed0*/  FFMA R32, R32, UR6, -R7.reuse ;  /* 0x0000000620207c23 */ /* 0x100fe20008000807 */
[----:B------:R-:W-:Y:S01]  /*3ee0*/  ULDC UR6, c[0x0][0x604] ;  /* 0x0001810000067ab9 */ /* 0x000fe20000000800 */
[----:B------:R-:W-:Y:S01]  /*3ef0*/  @!P6 FMUL R82, R82, 0.5 ;  /* 0x3f0000005252e820 */ /* 0x000fe20000400000 */
[----:B------:R-:W1:Y:S01]  /*3f00*/  MUFU.EX2 R181, R83 ;  /* 0x0000005300b57308 */ /* 0x000e620000000800 */
[----:B--2---:R-:W-:Y:S01]  /*3f10*/  @!P4 FMUL R177, R177, R177 ;  /* 0x000000b1b1b1c220 */ /* 0x004fe20000400000 */
[----:B------:R-:W-:Y:S01]  /*3f20*/  FSETP.GEU.AND P4, PT, R13, -126, PT ;  /* 0xc2fc00000d00780b */ /* 0x000fe20003f8e000 */
[--C-:B------:R-:W-:Y:S01]  /*3f30*/  FFMA R33, R33, UR6, -R7.reuse ;  /* 0x0000000621217c23 */ /* 0x100fe20008000807 */
[----:B------:R-:W-:Y:S02]  /*3f40*/  ULDC UR6, c[0x0][0x604] ;  /* 0x0001810000067ab9 */ /* 0x000fe40000000800 */
[----:B------:R-:W-:Y:S01]  /*3f50*/  FFMA R36, R36, UR6, -R7 ;  /* 0x0000000624247c23 */ /* 0x000fe20008000807 */
[----:B------:R-:W-:Y:S01]  /*3f60*/  @!P1 FMUL R62, R62, 0.5 ;  /* 0x3f0000003e3e9820 */ /* 0x000fe20000400000 */
[----:B------:R-:W2:Y:S01]  /*3f70*/  MUFU.EX2 R54, R54 ;  /* 0x0000003600367308 */ /* 0x000ea20000000800 */
[----:B---3--:R-:W-:Y:S01]  /*3f80*/  @!P2 FMUL R179, R179, R179 ;  /* 0x000000b3b3b3a220 */ /* 0x008fe20000400000 */
[----:B------:R-:W-:Y:S01]  /*3f90*/  FSETP.GEU.AND P2, PT, R25, -126, PT ;  /* 0xc2fc00001900780b */ /* 0x000fe20003f4e000 */
[----:B------:R-:W-:-:S02]  /*3fa0*/  ULDC UR6, c[0x0][0x604] ;  /* 0x0001810000067ab9 */ /* 0x000fc40000000800 */
[--C-:B------:R-:W-:Y:S01]  /*3fb0*/  FFMA R37, R37, UR6, -R7.reuse ;  /* 0x0000000625257c23 */ /* 0x100fe20008000807 */
[----:B------:R-:W-:Y:S01]  /*3fc0*/  ULDC UR6, c[0x0][0x604] ;  /* 0x0001810000067ab9 */ /* 0x000fe20000000800 */
[----:B------:R-:W-:Y:S01]  /*3fd0*/  @!P4 FMUL R13, R13, 0.5 ;  /* 0x3f0000000d0dc820 */ /* 0x000fe20000400000 */
[----:B------:R-:W3:Y:S01]  /*3fe0*/  MUFU.EX2 R82, R82 ;  /* 0x0000005200527308 */ /* 0x000ee20000000800 */
[----:B-1----:R-:W-:Y:S01]  /*3ff0*/  @!P5 FMUL R181, R181, R181 ;  /* 0x000000b5b5b5d220 */ /* 0x002fe20000400000 */
[----:B------:R-:W-:Y:S01]  /*4000*/  FSETP.GEU.AND P5, PT, R29, -126, PT ;  /* 0xc2fc00001d00780b */ /* 0x000fe20003fae000 */
[----:B------:R-:W-:Y:S01]  /*4010*/  FFMA R40, R40, UR6, -R7 ;  /* 0x0000000628287c23 */ /* 0x000fe20008000807 */
[----:B------:R-:W-:Y:S01]  /*4020*/  ULDC UR6, c[0x0][0x604] ;  /* 0x0001810000067ab9 */ /* 0x000fe20000000800 */
[----:B------:R-:W-:Y:S01]  /*4030*/  FADD R39, R38, R181 ;  /* 0x000000b526277221 */ /* 0x000fe20000000000 */
[----:B------:R-:W-:Y:S01]  /*4040*/  FFMA R41, R41, UR6, -R7 ;  /* 0x0000000629297c23 */ /* 0x000fe20008000807 */
[----:B------:R-:W-:Y:S01]  /*4050*/  @!P2 FMUL R25, R25, 0.5 ;  /* 0x3f0000001919a820 */ /* 0x000fe20000400000 */
[----:B------:R1:W4:Y:S01]  /*4060*/  MUFU.EX2 R183, R13 ;  /* 0x0000000d00b77308 */ /* 0x0003220000000800 */
        /* <DEDUP_REMOVED lines=10> */
[----:B------:R-:W-:Y:S01]  /*4110*/  ULDC UR6, c[0x0][0x604] ;  /* 0x0001810000067ab9 */ /* 0x000fe20000000800 */
[----:B-1----:R-:W-:Y:S01]  /*4120*/  FADD R13, R157, R54 ;  /* 0x000000369d0d7221 */ /* 0x002fe20000000000 */
[--C-:B------:R-:W-:Y:S01]  /*4130*/  FFMA R48, R48, UR6, -R7.reuse ;  /* 0x0000000630307c23 */ /* 0x100fe20008000807 */
[----:B------:R-:W-:Y:S01]  /*4140*/  @!P3 FMUL R78, R78, 0.5 ;  /* 0x3f0000004e4eb820 */ /* 0x000fe20000400000 */
[----:B------:R-:W1:Y:S01]  /*4150*/  MUFU.EX2 R29, R29 ;  /* 0x0000001d001d7308 */ /* 0x000e620000000800 */
[----:B----4-:R-:W-:Y:S01]  /*4160*/  @!P4 FMUL R183, R183, R183 ;  /* 0x000000b7b7b7c220 */ /* 0x010fe20000400000 */
[----:B------:R-:W-:Y:S01]  /*4170*/  FSETP.GEU.AND P4, PT, R33, -126, PT ;  /* 0xc2fc00002100780b */ /* 0x000fe20003f8e000 */
[----:B------:R-:W-:Y:S01]  /*4180*/  ULDC UR6, c[0x0][0x604] ;  /* 0x0001810000067ab9 */ /* 0x000fe20000000800 */
[----:B------:R-:W-:Y:S01]  /*4190*/  F2FP.F16.F32.PACK_AB R157, R22, R157 ;  /* 0x0000009d169d723e */ /* 0x000fe200000000ff */
[--C-:B------:R-:W-:Y:S01]  /*41a0*/  FFMA R49, R49, UR6, -R7.reuse ;  /* 0x0000000631317c23 */ /* 0x100fe20008000807 */
[----:B------:R-:W-:Y:S01]  /*41b0*/  ULDC UR6, c[0x0][0x604] ;  /* 0x0001810000067ab9 */ /* 0x000fe20000000800 */
[----:B------:R-:W-:Y:S01]  /*41c0*/  @!P6 FMUL R28, R28, 0.5 ;  /* 0x3f0000001c1ce820 */ /* 0x000fe20000400000 */
[----:B------:R-:W3:Y:S01]  /*41d0*/  MUFU.EX2 R62, R62 ;  /* 0x0000003e003e7308 */ /* 0x000ee20000000800 */
[----:B--2---:R-:W-:Y:S01]  /*41e0*/  @!P2 FMUL R25, R25, R25 ;  /* 0x000000191919a220 */ /* 0x004fe20000400000 */
[----:B------:R-:W-:Y:S01]  /*41f0*/  FSETP.GEU.AND P2, PT, R37, -126, PT ;  /* 0xc2fc00002500780b */ /* 0x000fe20003f4e000 */
[----:B------:R-:W-:Y:S01]  /*4200*/  FFMA R52, R52, UR6, -R7 ;  /* 0x0000000634347c23 */ /* 0x000fe20008000807 */
[----:B------:R-:W-:Y:S01]  /*4210*/  ULDC UR6, c[0x0][0x604] ;  /* 0x0001810000067ab9 */ /* 0x000fe20000000800 */
[----:B------:R-:W-:Y:S01]  /*4220*/  FADD R43, R42, R183 ;  /* 0x000000b72a2b7221 */ /* 0x000fe20000000000 */
[--C-:B------:R-:W-:Y:S01]  /*4230*/  FFMA R53, R53, UR6, -R7.reuse ;  /* 0x0000000635357c23 */ /* 0x100fe20008000807 */
[----:B------:R-:W-:Y:S01]  /*4240*/  @!P4 FMUL R33, R33, 0.5 ;  /* 0x3f0000002121c820 */ /* 0x000fe20000400000 */
[----:B------:R-:W2:Y:S01]  /*4250*/  MUFU.EX2 R78, R78 ;  /* 0x0000004e004e7308 */ /* 0x000ea20000000800 */
[----:B-1----:R-:W-:Y:S01]  /*4260*/  @!P5 FMUL R29, R29, R29 ;  /* 0x0000001d1d1dd220 */ /* 0x002fe20000400000 */
[----:B------:R-:W-:Y:S01]  /*4270*/  FSETP.GEU.AND P5, PT, R41, -126, PT ;  /* 0xc2fc00002900780b */ /* 0x000fe20003fae000 */
[----:B------:R-:W-:Y:S01]  /*4280*/  ULDC UR6, c[0x0][0x604] ;  /* 0x0001810000067ab9 */ /* 0x000fe20000000800 */
[----:B------:R-:W-:Y:S01]  /*4290*/  F2FP.F16.F32.PACK_AB R181, R181, R82 ;  /* 0x00000052b5b5723e */ /* 0x000fe200000000ff */
[--C-:B------:R-:W-:Y:S01]  /*42a0*/  FFMA R56, R56, UR6, -R7.reuse ;  /* 0x0000000638387c23 */ /* 0x100fe20008000807 */
[----:B------:R-:W-:Y:S01]  /*42b0*/  ULDC UR6, c[0x0][0x604] ;  /* 0x0001810000067ab9 */ /* 0x000fe20000000800 */
[----:B------:R-:W-:Y:S01]  /*42c0*/  @!P2 FMUL R37, R37, 0.5 ;  /* 0x3f0000002525a820 */ /* 0x000fe20000400000 */
[----:B------:R-:W1:Y:S01]  /*42d0*/  MUFU.EX2 R154, R28 ;  /* 0x0000001c009a7308 */ /* 0x000e620000000800 */
[----:B---3--:R-:W-:Y:S01]  /*42e0*/  @!P1 FMUL R62, R62, R62 ;  /* 0x0000003e3e3e9220 */ /* 0x008fe20000400000 */
[----:B------:R-:W-:Y:S01]  /*42f0*/  FSETP.GEU.AND P1, PT, R86, -126, PT ;  /* 0xc2fc00005600780b */ /* 0x000fe20003f2e000 */
[--C-:B------:R-:W-:Y:S01]  /*4300*/  FFMA R57, R57, UR6, -R7.reuse ;  /* 0x0000000639397c23 */ /* 0x100fe20008000807 */
[----:B------:R-:W-:Y:S01]  /*4310*/  ULDC UR6, c[0x0][0x604] ;  /* 0x0001810000067ab9 */ /* 0x000fe20000000800 */
[----:B------:R-:W-:Y:S01]  /*4320*/  FADD R35, R161, R62 ;  /* 0x0000003ea1237221 */ /* 0x000fe20000000000 */
[--C-:B------:R-:W-:Y:S01]  /*4330*/  FFMA R60, R60, UR6, -R7.reuse ;  /* 0x000000063c3c7c23 */ /* 0x100fe20008000807 */
[----:B------:R-:W-:Y:S01]  /*4340*/  @!P5 FMUL R41, R41, 0.5 ;  /* 0x3f0000002929d820 */ /* 0x000fe20000400000 */
[----:B------:R-:W3:Y:S01]  /*4350*/  MUFU.EX2 R33, R33 ;  /* 0x0000002100217308 */ /* 0x000ee20000000800 */
[----:B--2---:R-:W-:Y:S01]  /*4360*/  @!P3 FMUL R78, R78, R78 ;  /* 0x0000004e4e4eb220 */ /* 0x004fe20000400000 */
[----:B------:R-:W-:Y:S01]  /*4370*/  FSETP.GEU.AND P3, PT, R24, -126, PT ;  /* 0xc2fc00001800780b */ /* 0x000fe20003f6e000 */
[----:B------:R-:W-:Y:S01]  /*4380*/  ULDC UR6, c[0x0][0x604] ;  /* 0x0001810000067ab9 */ /* 0x000fe20000000800 */
[----:B------:R-:W-:Y:S01]  /*4390*/  F2FP.F16.F32.PACK_AB R161, R30, R161 ;  /* 0x000000a11ea1723e */ /* 0x000fe200000000ff */
[--C-:B------:R-:W-:Y:S01]  /*43a0*/  FFMA R61, R61, UR6, -R7.reuse ;  /* 0x000000063d3d7c23 */ /* 0x100fe20008000807 */
[----:B------:R-:W-:Y:S01]  /*43b0*/  ULDC UR6, c[0x0][0x604] ;  /* 0x0001810000067ab9 */ /* 0x000fe20000000800 */
[----:B------:R-:W-:Y:S01]  /*43c0*/  @!P1 FMUL R86, R86, 0.5 ;  /* 0x3f00000056569820 */ /* 0x000fe20000400000 */
[----:B------:R-:W2:Y:S01]  /*43d0*/  MUFU.EX2 R37, R37 ;  /* 0x0000002500257308 */ /* 0x000ea20000000800 */
[----:B-1----:R-:W-:Y:S01]  /*43e0*/  @!P6 FMUL R154, R154, R154 ;  /* 0x0000009a9a9ae220 */ /* 0x002fe20000400000 */
[----:B------:R-:W-:Y:S01]  /*43f0*/  FSETP.GEU.AND P6, PT, R40, -126, PT ;  /* 0xc2fc00002800780b */ /* 0x000fe20003fce000 */
[--C-:B------:R-:W-:Y:S01]  /*4400*/  FFMA R64, R64, UR6, -R7.reuse ;  /* 0x0000000640407c23 */ /* 0x100fe20008000807 */
[----:B------:R-:W-:Y:S01]  /*4410*/  ULDC UR6, c[0x0][0x604] ;  /* 0x0001810000067ab9 */ /* 0x000fe20000000800 */
[----:B------:R-:W-:Y:S01]  /*4420*/  FADD R28, R163, R78 ;  /* 0x0000004ea31c7221 */ /* 0x000fe20000000000 */
[--C-:B------:R-:W-:Y:S01]  /*4430*/  FFMA R65, R65, UR6, -R7.reuse ;  /* 0x0000000641417c23 */ /* 0x100fe20008000807 */
[----:B------:R-:W-:Y:S01]  /*4440*/  @!P3 FMUL R24, R24, 0.5 ;  /* 0x3f0000001818b820 */ /* 0x000fe20000400000 */
[----:B------:R-:W1:Y:S01]  /*4450*/  MUFU.EX2 R41, R41 ;  /* 0x0000002900297308 */ /* 0x000e620000000800 */
[----:B---3--:R-:W-:Y:S01]  /*4460*/  @!P4 FMUL R33, R33, R33 ;  /* 0x000000212121c220 */ /* 0x008fe20000400000 */
        /* <DEDUP_REMOVED lines=10> */
[----:B------:R-:W-:-:S02]  /*4510*/  ULDC UR6, c[0x0][0x604] ;  /* 0x0001810000067ab9 */ /* 0x000fc40000000800 */
[--C-:B------:R-:W-:Y:S01]  /*4520*/  FFMA R69, R69, UR6, -R7.reuse ;  /* 0x0000000645457c23 */ /* 0x100fe20008000807 */
[----:B------:R-:W-:Y:S01]  /*4530*/  @!P4 FMUL R45, R45, 0.5 ;  /* 0x3f0000002d2dc820 */ /* 0x000fe20000400000 */
[----:B------:R2:W4:Y:S01]  /*4540*/  MUFU.EX2 R152, R24 ;  /* 0x0000001800987308 */ /* 0x0005220000000800 */
[----:B-1----:R-:W-:Y:S01]  /*4550*/  @!P5 FMUL R41, R41, R41 ;  /* 0x000000292929d220 */ /* 0x002fe20000400000 */
[----:B------:R-:W-:Y:S01]  /*4560*/  FSETP.GEU.AND P5, PT, R53, -126, PT ;  /* 0xc2fc00003500780b */ /* 0x000fe20003fae000 */
[----:B------:R-:W-:Y:S02]  /*4570*/  ULDC UR6, c[0x0][0x604] ;  /* 0x0001810000067ab9 */ /* 0x000fe40000000800 */
        /* <DEDUP_REMOVED lines=8> */
[----:B--2---:R-:W-:Y:S01]  /*4600*/  FADD R24, R165, R82 ;  /* 0x00000052a5187221 */ /* 0x004fe20000000000 */
[--C-:B------:R-:W-:Y:S01]  /*4610*/  FFMA R81, R81, UR6, -R7.reuse ;  /* 0x0000000651517c23 */ /* 0x100fe20008000807 */
[----:B------:R-:W-:Y:S01]  /*4620*/  @!P5 FMUL R53, R53, 0.5 ;  /* 0x3f0000003535d820 */ /* 0x000fe20000400000 */
[----:B------:R-:W2:Y:S01]  /*4630*/  MUFU.EX2 R45, R45 ;  /* 0x0000002d002d7308 */ /* 0x000ea20000000800 */
        /* <DEDUP_REMOVED lines=8> */
[----:B-1----:R-:W-:Y:S01]  /*46c0*/  @!P6 FMUL R160, R160, R160 ;  /* 0x000000a0a0a0e220 */ /* 0x002fe20000400000 */
[----:B------:R-:W-:Y:S01]  /*46d0*/  FSETP.GEU.AND P6, PT, R52, -126, PT ;  /* 0xc2fc00003400780b */ /* 0x000fe20003fce000 */
[--C-:B------:R-:W-:Y:S01]  /*46e0*/  FFMA R77, R77, UR6, -R7.reuse ;  /* 0x000000064d4d7c23 */ /* 0x100fe20008000807 */
[----:B------:R-:W-:Y:S01]  /*46f0*/  ULDC UR6, c[0x0][0x604] ;  /* 0x0001810000067ab9 */ /* 0x000fe20000000800 */
[----:B------:R-:W-:Y:S01]  /*4700*/  F2FP.F16.F32.PACK_AB R183, R183, R86 ;  /* 0x00000056b7b7723e */ /* 0x000fe200000000ff */
[----:B------:R-:W-:Y:S01]  /*4710*/  FFMA R84, R84, UR6, -R7 ;  /* 0x0000000654547c23 */ /* 0x000fe20008000807 */
[----:B------:R-:W-:Y:S01]  /*4720*/  @!P3 FMUL R36, R36, 0.5 ;  /* 0x3f0000002424b820 */ /* 0x000fe20000400000 */
[----:B------:R-:W1:Y:S01]  /*4730*/  MUFU.EX2 R156, R32 ;  /* 0x00000020009c7308 */ /* 0x000e620000000800 */
[----:B--2---:R-:W-:Y:S01]  /*4740*/  @!P4 FMUL R45, R45, R45 ;  /* 0x0000002d2d2dc220 */ /* 0x004fe20000400000 */
[----:B------:R-:W-:-:S05]  /*4750*/  FSETP.GEU.AND P4, PT, R57, -126, PT ;  /* 0xc2fc00003900780b */ /* 0x000fca0003f8e000 */
[----:B------:R-:W-:Y:S01]  /*4760*/  @!P6 FMUL R52, R52, 0.5 ;  /* 0x3f0000003434e820 */ /* 0x000fe20000400000 */
[----:B------:R-:W2:Y:S01]  /*4770*/  MUFU.EX2 R158, R36 ;  /* 0x00000024009e7308 */ /* 0x000ea20000000800 */
[----:B---3--:R-:W-:Y:S01]  /*4780*/  @!P2 FMUL R49, R49, R49 ;  /* 0x000000313131a220 */ /* 0x008fe20000400000 */
[----:B------:R-:W-:-:S05]  /*4790*/  FSETP.GEU.AND P2, PT, R61, -126, PT ;  /* 0xc2fc00003d00780b */ /* 0x000fca0003f4e000 */
[----:B------:R-:W-:Y:S01]  /*47a0*/  @!P4 FMUL R57, R57, 0.5 ;  /* 0x3f0000003939c820 */ /* 0x000fe20000400000 */
[----:B------:R-:W3:Y:S01]  /*47b0*/  MUFU.EX2 R166, R52 ;  /* 0x0000003400a67308 */ /* 0x000ee20000000800 */
[----:B-1----:R-:W-:Y:S01]  /*47c0*/  @!P1 FMUL R156, R156, R156 ;  /* 0x0000009c9c9c9220 */ /* 0x002fe20000400000 */
[----:B------:R-:W-:-:S05]  /*47d0*/  FSETP.GEU.AND P1, PT, R44, -126, PT ;  /* 0xc2fc00002c00780b */ /* 0x000fca0003f2e000 */
[----:B------:R-:W-:Y:S01]  /*47e0*/  @!P2 FMUL R61, R61, 0.5 ;  /* 0x3f0000003d3da820 */ /* 0x000fe20000400000 */
[----:B------:R-:W1:Y:S01]  /*47f0*/  MUFU.EX2 R53, R53 ;  /* 0x0000003500357308 */ /* 0x000e620000000800 */
[----:B--2---:R-:W-:Y:S01]  /*4800*/  @!P3 FMUL R158, R158, R158 ;  /* 0x0000009e9e9eb220 */ /* 0x004fe20000400000 */
[----:B------:R-:W-:-:S05]  /*4810*/  FSETP.GEU.AND P3, PT, R48, -126, PT ;  /* 0xc2fc00003000780b */ /* 0x000fca0003f6e000 */
[----:B------:R-:W-:Y:S01]  /*4820*/  @!P1 FMUL R44, R44, 0.5 ;  /* 0x3f0000002c2c9820 */ /* 0x000fe20000400000 */
[----:B------:R2:W4:Y:S01]  /*4830*/  MUFU.EX2 R168, R57 ;  /* 0x0000003900a87308 */ /* 0x0005220000000800 */
[----:B---3--:R-:W-:Y:S01]  /*4840*/  @!P6 FMUL R166, R166, R166 ;  /* 0x000000a6a6a6e220 */ /* 0x008fe20000400000 */
[----:B------:R-:W-:-:S05]  /*4850*/  FSETP.GEU.AND P6, PT, R64, -126, PT ;  /* 0xc2fc00004000780b */ /* 0x000fca0003fce000 */
[----:B------:R-:W-:Y:S01]  /*4860*/  @!P3 FMUL R48, R48, 0.5 ;  /* 0x3f0000003030b820 */ /* 0x000fe20000400000 */
[----:B------:R3:W5:Y:S01]  /*4870*/  MUFU.EX2 R162, R44 ;  /* 0x0000002c00a27308 */ /* 0x0007620000000800 */
[----:B-1----:R-:W-:Y:S01]  /*4880*/  @!P5 FMUL R53, R53, R53 ;  /* 0x000000353535d220 */ /* 0x002fe20000400000 */
[----:B------:R-:W-:Y:S01]  /*4890*/  FSETP.GEU.AND P5, PT, R65, -126, PT ;  /* 0xc2fc00004100780b */ /* 0x000fe20003fae000 */
[----:B--2---:R-:W-:Y:S01]  /*48a0*/  FADD R57, R13, R24 ;  /* 0x000000180d397221 */ /* 0x004fe20000000000 */
[----:B------:R-:W-:Y:S01]  /*48b0*/  FADD R24, R22, R173 ;  /* 0x000000ad16187221 */ /* 0x000fe20000000000 */
[----:B------:R-:W-:Y:S01]  /*48c0*/  FADD R13, R155, R50 ;  /* 0x000000329b0d7221 */ /* 0x000fe20000000000 */
[----:B------:R-:W-:Y:S01]  /*48d0*/  F2FP.F16.F32.PACK_AB R155, R20, R155 ;  /* 0x0000009b149b723e */ /* 0x000fe200000000ff */
[----:B------:R-:W-:Y:S01]  /*48e0*/  @!P6 FMUL R64, R64, 0.5 ;  /* 0x3f0000004040e820 */ /* 0x000fe20000400000 */
[----:B------:R1:W2:Y:S01]  /*48f0*/  MUFU.EX2 R164, R48 ;  /* 0x0000003000a47308 */ /* 0x0002a20000000800 */
[----:B----4-:R-:W-:Y:S01]  /*4900*/  @!P4 FMUL R168, R168, R168 ;  /* 0x000000a8a8a8c220 */ /* 0x010fe20000400000 */
[----:B------:R-:W-:Y:S01]  /*4910*/  FSETP.GEU.AND P4, PT, R72, -126, PT ;  /* 0xc2fc00004800780b */ /* 0x000fe20003f8e000 */
[----:B---3--:R-:W-:Y:S01]  /*4920*/  FADD R44, R12, R35 ;  /* 0x000000230c2c7221 */ /* 0x008fe20000000000 */
[----:B------:R-:W-:Y:S01]  /*4930*/  FADD R35, R30, R177 ;  /* 0x000000b11e237221 */ /* 0x000fe20000000000 */
[----:B------:R-:W-:Y:S01]  /*4940*/  FADD R12, R18, R169 ;  /* 0x000000a9120c7221 */ /* 0x000fe20000000000 */
[----:B------:R-:W-:Y:S01]  /*4950*/  FADD R59, R24, R39 ;  /* 0x00000027183b7221 */ /* 0x000fe20000000000 */
[----:B------:R-:W-:Y:S01]  /*4960*/  @!P5 FMUL R65, R65, 0.5 ;  /* 0x3f0000004141d820 */ /* 0x000fe20000400000 */
[----:B------:R3:W4:Y:S01]  /*4970*/  MUFU.EX2 R170, R61 ;  /* 0x0000003d00aa7308 */ /* 0x0007220000000800 */
[----:B-----5:R-:W-:Y:S01]  /*4980*/  @!P1 FMUL R162, R162, R162 ;  /* 0x000000a2a2a29220 */ /* 0x020fe20000400000 */
[----:B------:R-:W-:Y:S01]  /*4990*/  FSETP.GEU.AND P1, PT, R56, -126, PT ;  /* 0xc2fc00003800780b */ /* 0x000fe20003f2e000 */
[----:B-1----:R-:W-:Y:S01]  /*49a0*/  FADD R48, R12, R35 ;  /* 0x000000230c307221 */ /* 0x002fe20000000000 */
[----:B------:R-:W-:Y:S01]  /*49b0*/  FADD R52, R13, R28 ;  /* 0x0000001c0d347221 */ /* 0x000fe20000000000 */
[----:B------:R-:W-:Y:S01]  /*49c0*/  FADD R13, R159, R58 ;  /* 0x0000003a9f0d7221 */ /* 0x000fe20000000000 */
[----:B------:R-:W-:Y:S01]  /*49d0*/  FADD R28, R167, R86 ;  /* 0x00000056a71c7221 */ /* 0x000fe20000000000 */
[----:B------:R-:W-:Y:S01]  /*49e0*/  @!P4 FMUL R72, R72, 0.5 ;  /* 0x3f0000004848c820 */ /* 0x000fe20000400000 */
[----:B------:R-:W1:Y:S01]  /*49f0*/  MUFU.EX2 R21, R64 ;  /* 0x0000004000157308 */ /* 0x000e620000000800 */
[----:B--2---:R-:W-:Y:S01]  /*4a00*/  @!P3 FMUL R164, R164, R164 ;  /* 0x000000a4a4a4b220 */ /* 0x004fe20000400000 */
[----:B------:R-:W-:Y:S01]  /*4a10*/  FSETP.GEU.AND P3, PT, R60, -126, PT ;  /* 0xc2fc00003c00780b */ /* 0x000fe20003f6e000 */
[----:B------:R-:W-:Y:S01]  /*4a20*/  FADD R12, R20, R171 ;  /* 0x000000ab140c7221 */ /* 0x000fe20000000000 */
[----:B------:R-:W-:Y:S01]  /*4a30*/  FADD R39, R34, R179 ;  /* 0x000000b322277221 */ /* 0x000fe20000000000 */
[----:B------:R-:W-:Y:S01]  /*4a40*/  FADD R24, R26, R175 ;  /* 0x000000af1a187221 */ /* 0x000fe20000000000 */
[----:B---3--:R-:W-:Y:S01]  /*4a50*/  FADD R61, R13, R28 ;  /* 0x0000001c0d3d7221 */ /* 0x008fe20000000000 */
[----:B------:R-:W-:Y:S01]  /*4a60*/  @!P1 FMUL R56, R56, 0.5 ;  /* 0x3f00000038389820 */ /* 0x000fe20000400000 */
[----:B------:R-:W2:Y:S01]  /*4a70*/  MUFU.EX2 R172, R65 ;  /* 0x0000004100ac7308 */ /* 0x000ea20000000800 */
[----:B----4-:R-:W-:Y:S01]  /*4a80*/  @!P2 FMUL R170, R170, R170 ;  /* 0x000000aaaaaaa220 */ /* 0x010fe20000400000 */
[----:B------:R-:W-:Y:S01]  /*4a90*/  FSETP.GEU.AND P2, PT, R73, -126, PT ;  /* 0xc2fc00004900780b */ /* 0x000fe20003f4e000 */
[----:B------:R-:W-:Y:S01]  /*4aa0*/  FADD R63, R24, R43 ;  /* 0x0000002b183f7221 */ /* 0x000fe20000000000 */
[----:B------:R-:W-:Y:S01]  /*4ab0*/  FADD R13, R25, R168 ;  /* 0x000000a8190d7221 */ /* 0x000fe20000000000 */
[----:B------:R-:W-:Y:S01]  /*4ac0*/  FADD R44, R44, R57 ;  /* 0x000000392c2c7221 */ /* 0x000fe20000000000 */
[----:B------:R-:W-:Y:S01]  /*4ad0*/  FADD R48, R48, R59 ;  /* 0x0000003b30307221 */ /* 0x000fe20000000000 */
[----:B------:R-:W-:Y:S01]  /*4ae0*/  @!P3 FMUL R60, R60, 0.5 ;  /* 0x3f0000003c3cb820 */ /* 0x000fe20000400000 */
[----:B------:R3:W4:Y:S01]  /*4af0*/  MUFU.EX2 R17, R56 ;  /* 0x0000003800117308 */ /* 0x0007220000000800 */
[----:B-1----:R-:W-:Y:S01]  /*4b00*/  @!P6 FMUL R21, R21, R21 ;  /* 0x000000151515e220 */ /* 0x002fe20000400000 */
[----:B------:R-:W-:Y:S01]  /*4b10*/  FSETP.GEU.AND P6, PT, R80, -126, PT ;  /* 0xc2fc00005000780b */ /* 0x000fe20003fce000 */
[----:B------:R-:W-:Y:S01]  /*4b20*/  FADD R61, R52, R61 ;  /* 0x0000003d343d7221 */ /* 0x000fe20000000000 */
[----:B------:R-:W-:Y:S01]  /*4b30*/  F2FP.F16.F32.PACK_AB R159, R26, R159 ;  /* 0x0000009f1a9f723e */ /* 0x000fe200000000ff */
[----:B------:R-:W-:Y:S01]  /*4b40*/  FADD R24, R156, R21 ;  /* 0x000000159c187221 */ /* 0x000fe20000000000 */
[----:B------:R-:W-:Y:S01]  /*4b50*/  F2FP.F16.F32.PACK_AB R167, R42, R167 ;  /* 0x000000a72aa7723e */ /* 0x000fe200000000ff */
[----:B------:R-:W-:Y:S01]  /*4b60*/  @!P2 FMUL R73, R73, 0.5 ;  /* 0x3f0000004949a820 */ /* 0x000fe20000400000 */
[----:B------:R-:W1:Y:S01]  /*4b70*/  MUFU.EX2 R19, R60 ;  /* 0x0000003c00137308 */ /* 0x000e620000000800 */
[----:B--2---:R-:W-:Y:S01]  /*4b80*/  @!P5 FMUL R172, R172, R172 ;  /* 0x000000acacacd220 */ /* 0x004fe20000400000 */
[----:B------:R-:W-:Y:S01]  /*4b90*/  FSETP.GEU.AND P5, PT, R81, -126, PT ;  /* 0xc2fc00005100780b */ /* 0x000fe20003fae000 */
[----:B---3--:R-:W-:Y:S01]  /*4ba0*/  FADD R56, R12, R39 ;  /* 0x000000270c387221 */ /* 0x008fe20000000000 */
[----:B------:R-:W-:Y:S01]  /*4bb0*/  FADD R44, R44, R61 ;  /* 0x0000003d2c2c7221 */ /* 0x000fe20000000000 */
[----:B------:R-:W-:Y:S01]  /*4bc0*/  FADD R28, R33, R172 ;  /* 0x000000ac211c7221 */ /* 0x000fe20000000000 */
[----:B------:R-:W-:Y:S01]  /*4bd0*/  F2FP.F16.F32.PACK_AB R169, R169, R46 ;  /* 0x0000002ea9a9723e */ /* 0x000fe200000000ff */
[----:B------:R-:W-:Y:S01]  /*4be0*/  @!P6 FMUL R80, R80, 0.5 ;  /* 0x3f0000005050e820 */ /* 0x000fe20000400000 */
[----:B------:R-:W2:Y:S01]  /*4bf0*/  MUFU.EX2 R27, R72 ;  /* 0x00000048001b7308 */ /* 0x000ea20000000800 */
[----:B----4-:R-:W-:Y:S01]  /*4c00*/  @!P1 FMUL R17, R17, R17 ;  /* 0x0000001111119220 */ /* 0x010fe20000400000 */
[----:B------:R-:W-:Y:S01]  /*4c10*/  FSETP.GEU.AND P1, PT, R68, -126, PT ;  /* 0xc2fc00004400780b */ /* 0x000fe20003f2e000 */
[----:B------:R-:W-:Y:S01]  /*4c20*/  FADD R63, R56, R63 ;  /* 0x0000003f383f7221 */ /* 0x000fe20000000000 */
[----:B------:R-:W-:Y:S01]  /*4c30*/  F2FP.F16.F32.PACK_AB R171, R171, R50 ;  /* 0x00000032abab723e */ /* 0x000fe200000000ff */
[----:B------:R-:W-:Y:S01]  /*4c40*/  FADD R12, R152, R17 ;  /* 0x00000011980c7221 */ /* 0x000fe20000000000 */
[----:B------:R-:W-:Y:S01]  /*4c50*/  F2FP.F16.F32.PACK_AB R168, R168, R17 ;  /* 0x00000011a8a8723e */ /* 0x000fe200000000ff */
[----:B------:R-:W-:Y:S01]  /*4c60*/  @!P5 FMUL R81, R81, 0.5 ;  /* 0x3f0000005151d820 */ /* 0x000fe20000400000 */
[----:B------:R-:W3:Y:S01]  /*4c70*/  MUFU.EX2 R176, R73 ;  /* 0x0000004900b07308 */ /* 0x000ee20000000800 */
[----:B-1----:R-:W-:Y:S01]  /*4c80*/  @!P3 FMUL R19, R19, R19 ;  /* 0x000000131313b220 */ /* 0x002fe20000400000 */
[----:B------:R-:W-:Y:S01]  /*4c90*/  FSETP.GEU.AND P3, PT, R69, -126, PT ;  /* 0xc2fc00004500780b */ /* 0x000fe20003f6e000 */
[----:B------:R-:W-:Y:S01]  /*4ca0*/  FADD R63, R48, R63 ;  /* 0x0000003f303f7221 */ /* 0x000fe20000000000 */
[----:B------:R-:W-:-:S02]  /*4cb0*/  F2FP.F16.F32.PACK_AB R173, R173, R54 ;  /* 0x00000036adad723e */ /* 0x000fc400000000ff */
[----:B------:R-:W-:Y:S01]  /*4cc0*/  F2FP.F16.F32.PACK_AB R175, R175, R58 ;  /* 0x0000003aafaf723e */ /* 0x000fe200000000ff */
[----:B------:R-:W-:Y:S01]  /*4cd0*/  @!P1 FMUL R68, R68, 0.5 ;  /* 0x3f00000044449820 */ /* 0x000fe20000400000 */
[----:B------:R-:W1:Y:S01]  /*4ce0*/  MUFU.EX2 R31, R80 ;  /* 0x00000050001f7308 */ /* 0x000e620000000800 */
[----:B--2---:R-:W-:Y:S01]  /*4cf0*/  @!P4 FMUL R27, R27, R27 ;  /* 0x0000001b1b1bc220 */ /* 0x004fe20000400000 */
[----:B------:R-:W-:Y:S02]  /*4d00*/  FSETP.GEU.AND P4, PT, R76, -126, PT ;  /* 0xc2fc00004c00780b */ /* 0x000fe40003f8e000 */
[----:B------:R-:W-:Y:S01]  /*4d10*/  F2FP.F16.F32.PACK_AB R177, R177, R62 ;  /* 0x0000003eb1b1723e */ /* 0x000fe200000000ff */
[----:B------:R-:W-:Y:S01]  /*4d20*/  FADD R39, R160, R27 ;  /* 0x0000001ba0277221 */ /* 0x000fe20000000000 */
[----:B------:R-:W-:Y:S01]  /*4d30*/  F2FP.F16.F32.PACK_AB R179, R179, R78 ;  /* 0x0000004eb3b3723e */ /* 0x000fe200000000ff */
[----:B------:R-:W-:Y:S01]  /*4d40*/  @!P3 FMUL R69, R69, 0.5 ;  /* 0x3f0000004545b820 */ /* 0x000fe20000400000 */
[----:B------:R-:W2:Y:S01]  /*4d50*/  MUFU.EX2 R180, R81 ;  /* 0x0000005100b47308 */ /* 0x000ea20000000800 */
[----:B---3--:R-:W-:Y:S01]  /*4d60*/  @!P2 FMUL R176, R176, R176 ;  /* 0x000000b0b0b0a220 */ /* 0x008fe20000400000 */
[----:B------:R-:W-:Y:S01]  /*4d70*/  FSETP.GEU.AND P2, PT, R77, -126, PT ;  /* 0xc2fc00004d00780b */ /* 0x000fe20003f4e000 */
[----:B------:R-:W-:Y:S01]  /*4d80*/  FADD R36, R12, R39 ;  /* 0x000000270c247221 */ /* 0x000fe20000000000 */
[----:B------:R-:W-:Y:S01]  /*4d90*/  FADD R12, R154, R19 ;  /* 0x000000139a0c7221 */ /* 0x000fe20000000000 */
[----:B------:R-:W-:Y:S01]  /*4da0*/  FADD R32, R41, R176 ;  /* 0x000000b029207221 */ /* 0x000fe20000000000 */
[----:B------:R-:W-:Y:S01]  /*4db0*/  F2FP.F16.F32.PACK_AB R152, R25, R152 ;  /* 0x000000981998723e */ /* 0x000fe200000000ff */
[----:B------:R-:W-:Y:S01]  /*4dc0*/  @!P4 FMUL R76, R76, 0.5 ;  /* 0x3f0000004c4cc820 */ /* 0x000fe20000400000 */
[----:B------:R-:W3:Y:S01]  /*4dd0*/  MUFU.EX2 R23, R68 ;  /* 0x0000004400177308 */ /* 0x000ee20000000800 */
[----:B-1----:R-:W-:Y:S01]  /*4de0*/  @!P6 FMUL R31, R31, R31 ;  /* 0x0000001f1f1fe220 */ /* 0x002fe20000400000 */
[----:B------:R-:W-:Y:S01]  /*4df0*/  FSETP.GEU.AND P6, PT, R84, -126, PT ;  /* 0xc2fc00005400780b */ /* 0x000fe20003fce000 */
[----:B------:R-:W-:Y:S01]  /*4e00*/  FADD R40, R13, R32 ;  /* 0x000000200d287221 */ /* 0x000fe20000000000 */
[C---:B------:R-:W-:Y:S01]  /*4e10*/  FADD R13, R29.reuse, R170 ;  /* 0x000000aa1d0d7221 */ /* 0x040fe20000000000 */
[----:B------:R-:W-:Y:S01]  /*4e20*/  FADD R43, R164, R31 ;  /* 0x0000001fa42b7221 */ /* 0x000fe20000000000 */
[----:B------:R-:W-:Y:S01]  /*4e30*/  F2FP.F16.F32.PACK_AB R154, R29, R154 ;  /* 0x0000009a1d9a723e */ /* 0x000fe200000000ff */
[----:B------:R-:W-:Y:S01]  /*4e40*/  @!P2 FMUL R77, R77, 0.5 ;  /* 0x3f0000004d4da820 */ /* 0x000fe20000400000 */
[----:B------:R-:W1:Y:S01]  /*4e50*/  MUFU.EX2 R174, R69 ;  /* 0x0000004500ae7308 */ /* 0x000e620000000800 */
[----:B--2---:R-:W-:Y:S01]  /*4e60*/  @!P5 FMUL R180, R180, R180 ;  /* 0x000000b4b4b4d220 */ /* 0x004fe20000400000 */
[----:B------:R-:W-:Y:S01]  /*4e70*/  FSETP.GEU.AND P5, PT, R85, -126, PT ;  /* 0xc2fc00005500780b */ /* 0x000fe20003fae000 */
[----:B------:R-:W-:Y:S01]  /*4e80*/  FADD R51, R24, R43 ;  /* 0x0000002b18337221 */ /* 0x000fe20000000000 */
[----:B------:R-:W-:Y:S01]  /*4e90*/  F2FP.F16.F32.PACK_AB R156, R33, R156 ;  /* 0x0000009c219c723e */ /* 0x000fe200000000ff */
[----:B------:R-:W-:Y:S01]  /*4ea0*/  FADD R47, R49, R180 ;  /* 0x000000b4312f7221 */ /* 0x000fe20000000000 */
[----:B------:R-:W-:Y:S01]  /*4eb0*/  F2FP.F16.F32.PACK_AB R160, R41, R160 ;  /* 0x000000a029a0723e */ /* 0x000fe200000000ff */
[----:B------:R-:W-:Y:S01]  /*4ec0*/  @!P6 FMUL R84, R84, 0.5 ;  /* 0x3f0000005454e820 */ /* 0x000fe20000400000 */
[----:B------:R-:W2:Y:S01]  /*4ed0*/  MUFU.EX2 R7, R76 ;  /* 0x0000004c00077308 */ /* 0x000ea20000000800 */
[----:B---3--:R-:W-:Y:S01]  /*4ee0*/  @!P1 FMUL R23, R23, R23 ;  /* 0x0000001717179220 */ /* 0x008fe20000400000 */
[----:B------:R-:W-:Y:S01]  /*4ef0*/  FADD R55, R28, R47 ;  /* 0x0000002f1c377221 */ /* 0x000fe20000000000 */
[----:B------:R-:W-:Y:S01]  /*4f00*/  FADD R36, R36, R51 ;  /* 0x0000003324247221 */ /* 0x000fe20000000000 */
[----:B------:R-:W-:Y:S01]  /*4f10*/  F2FP.F16.F32.PACK_AB R164, R49, R164 ;  /* 0x000000a431a4723e */ /* 0x000fe200000000ff */
[----:B------:R-:W-:Y:S01]  /*4f20*/  FADD R24, R158, R23 ;  /* 0x000000179e187221 */ /* 0x000fe20000000000 */
[----:B------:R-:W-:Y:S01]  /*4f30*/  FADD R40, R40, R55 ;  /* 0x0000003728287221 */ /* 0x000fe20000000000 */
[----:B------:R-:W-:Y:S01]  /*4f40*/  @!P5 FMUL R85, R85, 0.5 ;  /* 0x3f0000005555d820 */ /* 0x000fe20000400000 */
[----:B------:R-:W3:Y:S01]  /*4f50*/  MUFU.EX2 R178, R77 ;  /* 0x0000004d00b27308 */ /* 0x000ee20000000800 */
[----:B-1----:R-:W-:Y:S01]  /*4f60*/  @!P3 FMUL R174, R174, R174 ;  /* 0x000000aeaeaeb220 */ /* 0x002fe20000400000 */
[----:B------:R-:W-:-:S02]  /*4f70*/  F2FP.F16.F32.PACK_AB R158, R37, R158 ;  /* 0x0000009e259e723e */ /* 0x000fc400000000ff */
[----:B------:R-:W-:Y:S01]  /*4f80*/  F2FP.F16.F32.PACK_AB R170, R170, R19 ;  /* 0x00000013aaaa723e */ /* 0x000fe200000000ff */
[----:B------:R-:W-:Y:S01]  /*4f90*/  FADD R28, R37, R174 ;  /* 0x000000ae251c7221 */ /* 0x000fe20000000000 */
[----:B------:R-:W-:Y:S02]  /*4fa0*/  F2FP.F16.F32.PACK_AB R172, R172, R21 ;  /* 0x00000015acac723e */ /* 0x000fe400000000ff */
[----:B------:R-:W1:Y:S01]  /*4fb0*/  MUFU.EX2 R35, R84 ;  /* 0x0000005400237308 */ /* 0x000e620000000800 */
[----:B--2---:R-:W-:Y:S01]  /*4fc0*/  @!P4 FMUL R7, R7, R7 ;  /* 0x000000070707c220 */ /* 0x004fe20000400000 */
[----:B------:R-:W-:Y:S02]  /*4fd0*/  F2FP.F16.F32.PACK_AB R174, R174, R23 ;  /* 0x00000017aeae723e */ /* 0x000fe400000000ff */
[----:B------:R-:W-:Y:S01]  /*4fe0*/  F2FP.F16.F32.PACK_AB R176, R176, R27 ;  /* 0x0000001bb0b0723e */ /* 0x000fe200000000ff */
[----:B------:R-:W-:Y:S01]  /*4ff0*/  FADD R39, R162, R7 ;  /* 0x00000007a2277221 */ /* 0x000fe20000000000 */
[----:B------:R-:W-:-:S02]  /*5000*/  F2FP.F16.F32.PACK_AB R162, R45, R162 ;  /* 0x000000a22da2723e */ /* 0x000fc400000000ff */
[----:B------:R-:W2:Y:S01]  /*5010*/  MUFU.EX2 R182, R85 ;  /* 0x0000005500b67308 */ /* 0x000ea20000000800 */
[----:B---3--:R-:W-:Y:S01]  /*5020*/  @!P2 FMUL R178, R178, R178 ;  /* 0x000000b2b2b2a220 */ /* 0x008fe20000400000 */
[----:B------:R-:W-:Y:S01]  /*5030*/  FADD R12, R12, R39 ;  /* 0x000000270c0c7221 */ /* 0x000fe20000000000 */
[----:B------:R-:W-:Y:S02]  /*5040*/  F2FP.F16.F32.PACK_AB R180, R180, R31 ;  /* 0x0000001fb4b4723e */ /* 0x000fe400000000ff */
[----:B------:R-:W-:Y:S01]  /*5050*/  FADD R32, R45, R178 ;  /* 0x000000b22d207221 */ /* 0x000fe20000000000 */
[----:B------:R-:W-:Y:S02]  /*5060*/  F2FP.F16.F32.PACK_AB R178, R178, R7 ;  /* 0x00000007b2b2723e */ /* 0x000fe400000000ff */
[----:B------:R-:W-:Y:S01]  /*5070*/  MOV R7, 0x2 ;  /* 0x0000000200077802 */ /* 0x000fe20000000f00 */
[----:B-1----:R-:W-:Y:S01]  /*5080*/  @!P6 FMUL R35, R35, R35 ;  /* 0x000000232323e220 */ /* 0x002fe20000400000 */
[----:B------:R-:W-:Y:S01]  /*5090*/  FADD R13, R13, R32 ;  /* 0x000000200d0d7221 */ /* 0x000fe20000000000 */
[----:B------:R-:W-:-:S02]  /*50a0*/  SHF.L.U32 R17, RZ, 0x1f, RZ ;  /* 0x0000001fff117819 */ /* 0x000fc400000006ff */
[----:B------:R-:W-:Y:S01]  /*50b0*/  FADD R43, R166, R35 ;  /* 0x00000023a62b7221 */ /* 0x000fe20000000000 */
[C---:B------:R-:W-:Y:S01]  /*50c0*/  F2FP.F16.F32.PACK_AB R166, R53.reuse, R166 ;  /* 0x000000a635a6723e */ /* 0x040fe200000000ff */
[----:B--2---:R-:W-:Y:S02]  /*50d0*/  @!P5 FMUL R182, R182, R182 ;  /* 0x000000b6b6b6d220 */ /* 0x004fe40000400000 */
[----:B------:R-:W-:Y:S02]  /*50e0*/  FADD R43, R24, R43 ;  /* 0x0000002b182b7221 */ /* 0x000fe40000000000 */
[----:B------:R-:W-:Y:S02]  /*50f0*/  FADD R47, R53, R182 ;  /* 0x000000b6352f7221 */ /* 0x000fe40000000000 */
[----:B------:R-:W-:Y:S01]  /*5100*/  FADD R43, R12, R43 ;  /* 0x0000002b0c2b7221 */ /* 0x000fe20000000000 */
[----:B------:R-:W-:Y:S01]  /*5110*/  FADD R12, R44, R63 ;  /* 0x0000003f2c0c7221 */ /* 0x000fe20000000000 */
[----:B------:R-:W-:Y:S01]  /*5120*/  F2FP.F16.F32.PACK_AB R182, R182, R35 ;  /* 0x00000023b6b6723e */ /* 0x000fe200000000ff */
[----:B------:R-:W-:Y:S01]  /*5130*/  FADD R28, R28, R47 ;  /* 0x0000002f1c1c7221 */ /* 0x000fe20000000000 */
[----:B------:R-:W-:-:S03]  /*5140*/  FADD R36, R36, R43 ;  /* 0x0000002b24247221 */ /* 0x000fc60000000000 */
[----:B------:R-:W-:-:S04]  /*5150*/  FADD R13, R13, R28 ;  /* 0x0000001c0d0d7221 */ /* 0x000fc80000000000 */
[----:B------:R-:W-:-:S04]  /*5160*/  FADD R13, R40, R13 ;  /* 0x0000000d280d7221 */ /* 0x000fc80000000000 */
[----:B------:R-:W-:-:S07]  /*5170*/  FADD R13, R36, R13 ;  /* 0x0000000d240d7221 */ /* 0x000fce0000000000 */
.L_x_23:
[----:B-1----:R1:W2:Y:S02]  /*5180*/  SYNCS.PHASECHK.TRANS64.TRYWAIT P1, [R252+URZ+0x48008], R17 ;  /* 0x04800811fc0075a7 */ /* 0x0022a4000802017f */
[----:B--2---:R-:W-:Y:S05]  /*5190*/  @!P1 NANOSLEEP.SYNCS 0x989680 ;  /* 0x009896800000995d */ /* 0x004fea0003900000 */
[----:B------:R-:W2:Y:S02]  /*51a0*/  @!P1 SYNCS.PHASECHK.TRANS64 P1, [R252+URZ+0x48008], R17 ;  /* 0x04800811fc0095a7 */ /* 0x000ea4000802007f */
[----:B--2---:R-:W-:Y:S05]  /*51b0*/  @!P1 BRA `(.L_x_23) ;  /* 0xfffffffc00f09947 */ /* 0x004fea000383ffff */
[----:B------:R-:W-:Y:S01]  /*51c0*/  ULOP3.LUT UR15, UR15, 0x4000000, URZ, 0xfc, !UPT ;  /* 0x040000000f0f7892 */ /* 0x000fe2000f8efc3f */
[----:B------:R-:W-:Y:S01]  /*51d0*/  WARPGROUP.ARRIVE ;  /* 0x00000000000079c5 */ /* 0x000fe20000000000 */
[----:B------:R-:W-:Y:S01]  /*51e0*/  UMOV UR7, 0x40000040 ;  /* 0x4000004000077882 */ /* 0x000fe20000000000 */
[----:B------:R-:W-:Y:S01]  /*51f0*/  ISETP.GE.AND P1, PT, R14, 0x3, PT ;  /* 0x000000030e00780c */ /* 0x000fe20003f26270 */
[----:B------:R-:W-:Y:S01]  /*5200*/  UIADD3 UR6, UR15, 0x1000, URZ ;  /* 0x000010000f067890 */ /* 0x000fe2000fffe03f */
[----:B-1----:R-:W-:Y:S02]  /*5210*/  IADD3 R17, R252, 0x48020, RZ ;  /* 0x00048020fc117810 */ /* 0x002fe40007ffe0ff */
[----:B------:R-:W-:Y:S02]  /*5220*/  IADD3 R0, R0, 0x80, RZ ;  /* 0x0000008000007810 */ /* 0x000fe40007ffe0ff */
[----:B------:R-:W-:Y:S02]  /*5230*/  PRMT R17, RZ, 0x654, R17 ;  /* 0x00000654ff117816 */ /* 0x000fe40000000011 */
[----:B------:R-:W-:-:S02]  /*5240*/  IADD3 R14, R14, -0x1, RZ ;  /* 0xffffffff0e0e7810 */ /* 0x000fc40007ffe0ff */
[----:B------:R-:W-:Y:S01]  /*5250*/  HGMMA.64x256x16.F32 R24, R152, gdesc[UR4].tnspB, RZ, !UPT, gsb0 ;  /* 0x43e0000498187df0 */ /* 0x000fe2000c0008ff */
[----:B------:R-:W-:Y:S01]  /*5260*/  UIADD3 UR6, UR15, 0x1080, URZ ;  /* 0x000010800f067890 */ /* 0x000fe2000fffe03f */
[----:B------:R-:W-:Y:S01]  /*5270*/  UMOV UR7, 0x40000040 ;  /* 0x4000004000077882 */ /* 0x000fe20000000000 */
[----:B------:R-:W-:Y:S02]  /*5280*/  WARPGROUP.DEPBAR.LE gsb0, 0x0 ;  /* 0x00008000000079c5 */ /* 0x000fe40000010000 */
[----:B------:R-:W-:-:S15]  /*5290*/  WARPGROUP.ARRIVE ;  /* 0x00000000000079c5 */ /* 0x000fde0000000000 */
[----:B------:R-:W-:-:S08]  /*52a0*/  NOP ;  /* 0x0000000000007918 */ /* 0x000fd00000000000 */
[----:B------:R-:W-:Y:S01]  /*52b0*/  HGMMA.64x256x16.F32 R24, R156, gdesc[UR4].tnspB, R24, gsb0 ;  /* 0x43e000049c187df0 */ /* 0x000fe20008000818 */
        /* <DEDUP_REMOVED lines=35> */
[----:B------:R-:W-:Y:S03]  /*54f0*/  HGMMA.64x256x16.F32 R24, R180, gdesc[UR4].tnspB, R24, gsb0 ;  /* 0x43e00004b4187df0 */ /* 0x000fe60008000818 */
[----:B------:R-:W-:Y:S02]  /*5500*/  WARPGROUP.DEPBAR.LE gsb0, 0x0 ;  /* 0x00008000000079c5 */ /* 0x000fe40000010000 */
[----:B------:R1:W-:Y:S01]  /*5510*/  SYNCS.ARRIVE.TRANS64.RED.A1T0 RZ, [R17+URZ], RZ ;  /* 0x000000ff11ff79a7 */ /* 0x0003e2000810043f */
[----:B------:R-:W-:Y:S05]  /*5520*/  @!P1 BRA `(.L_x_24) ;  /* 0x0000003c00409947 */ /* 0x000fea0003800000 */
[----:B------:R-:W-:Y:S01]  /*5530*/  IMAD.MOV.U32 R19, RZ, RZ, R15 ;  /* 0x000000ffff137224 */ /* 0x000fe200078e000f */
[----:B-1----:R-:W-:Y:S01]  /*5540*/  MOV R17, R16 ;  /* 0x0000001000117202 */ /* 0x002fe20000000f00 */
[----:B------:R-:W-:Y:S01]  /*5550*/  ULDC.64 UR22, c[0x0][0x198] ;  /* 0x0000660000167ab9 */ /* 0x000fe20000000a00 */
[----:B------:R-:W-:Y:S02]  /*5560*/  MOV R7, 0x2 ;  /* 0x0000000200077802 */ /* 0x000fe40000000f00 */
[----:B------:R-:W-:Y:S02]  /*5570*/  MOV R9, 0x1 ;  /* 0x0000000100097802 */ /* 0x000fe40000000f00 */
[----:B------:R-:W-:-:S07]  /*5580*/  MOV R10, RZ ;  /* 0x000000ff000a7202 */ /* 0x000fce0000000f00 */
.L_x_36:
[C---:B------:R-:W-:Y:S01]  /*5590*/  ISETP.GT.AND P1, PT, R14.reuse, 0x2, PT ;  /* 0x000000020e00780c */ /* 0x040fe20003f24270 */
[----:B------:R-:W-:Y:S01]  /*55a0*/  IMAD R16, R7, 0x8, R252 ;  /* 0x0000000807107824 */ /* 0x000fe200078e02fc */
[----:B------:R-:W-:Y:S02]  /*55b0*/  IADD3 R14, R14, -0x1, RZ ;  /* 0xffffffff0e0e7810 */ /* 0x000fe40007ffe0ff */
[----:B------:R-:W-:-:S09]  /*55c0*/  SHF.L.U32 R15, R10, 0x1f, RZ ;  /* 0x0000001f0a0f7819 */ /* 0x000fd200000006ff */
.L_x_25:
[----:B-1----:R1:W2:Y:S02]  /*55d0*/  SYNCS.PHASECHK.TRANS64.TRYWAIT P2, [R16+URZ+0x48000], R15 ;  /* 0x0480000f100075a7 */ /* 0x0022a4000804017f */
[----:B--2---:R-:W-:Y:S05]  /*55e0*/  @!P2 NANOSLEEP.SYNCS 0x989680 ;  /* 0x009896800000a95d */ /* 0x004fea0003900000 */
[----:B------:R-:W2:Y:S02]  /*55f0*/  @!P2 SYNCS.PHASECHK.TRANS64 P2, [R16+URZ+0x48000], R15 ;  /* 0x0480000f1000a5a7 */ /* 0x000ea4000804007f */
[----:B--2---:R-:W-:Y:S05]  /*5600*/  @!P2 BRA `(.L_x_25) ;  /* 0xfffffffc00f0a947 */ /* 0x004fea000383ffff */
[----:B------:R-:W-:Y:S05]  /*5610*/  WARPSYNC.ALL ;  /* 0x0000000000007948 */ /* 0x000fea0003800000 */
[----:B------:R-:W2:Y:S04]  /*5620*/  LDL.64 R154, [R1+0x18] ;  /* 0x00001800019a7983 */ /* 0x000ea80000100a00 */
[----:B------:R-:W3:Y:S04]  /*5630*/  LDL.64 R152, [R1+0x10] ;  /* 0x0000100001987983 */ /* 0x000ee80000100a00 */
[----:B------:R-:W4:Y:S01]  /*5640*/  LDL.64 R22, [R1+0x8] ;  /* 0x0000080001167983 */ /* 0x000f220000100a00 */
[----:B------:R-:W-:Y:S01]  /*5650*/  R2UR UR6, R7 ;  /* 0x00000000070672ca */ /* 0x000fe200000e0000 */
[----:B------:R-:W-:-:S02]  /*5660*/  UMOV UR11, 0x40000040 ;  /* 0x40000040000b7882 */ /* 0x000fc40000000000 */
[----:B------:R-:W5:Y:S01]  /*5670*/  LDL.64 R20, [R1] ;  /* 0x0000000001147983 */ /* 0x000f620000100a00 */
[----:B------:R-:W-:Y:S01]  /*5680*/  UMOV UR31, 0x40000040 ;  /* 0x40000040001f7882 */ /* 0x000fe20000000000 */
[----:B------:R-:W-:Y:S01]  /*5690*/  UMOV UR27, 0x40000040 ;  /* 0x40000040001b7882 */ /* 0x000fe20000000000 */
[----:B------:R-:W-:Y:S01]  /*56a0*/  UMOV UR19, 0x40000040 ;  /* 0x4000004000137882 */ /* 0x000fe20000000000 */
[----:B------:R-:W-:Y:S01]  /*56b0*/  R2UR UR20, R232 ;  /* 0x00000000e81472ca */ /* 0x000fe200000e0000 */
[----:B------:R-:W-:Y:S01]  /*56c0*/  UMOV UR35, 0x40000040 ;  /* 0x4000004000237882 */ /* 0x000fe20000000000 */
[----:B------:R-:W-:Y:S01]  /*56d0*/  R2UR UR21, R233 ;  /* 0x00000000e91572ca */ /* 0x000fe200000e0000 */
[----:B------:R-:W-:Y:S01]  /*56e0*/  UMOV UR59, 0x40000040 ;  /* 0x40000040003b7882 */ /* 0x000fe20000000000 */
[----:B-1----:R-:W-:Y:S01]  /*56f0*/  MOV R15, UR23 ;  /* 0x00000017000f7c02 */ /* 0x002fe20008000f00 */
[----:B------:R-:W-:Y:S01]  /*5700*/  UMOV UR23, 0x40000040 ;  /* 0x4000004000177882 */ /* 0x000fe20000000000 */
[----:B------:R-:W-:Y:S01]  /*5710*/  ULEA UR6, UR6, UR14, 0xc ;  /* 0x0000000e06067291 */ /* 0x000fe2000f8e603f */
[----:B------:R-:W-:Y:S01]  /*5720*/  MOV R16, UR22 ;  /* 0x0000001600107c02 */ /* 0x000fe20008000f00 */
[----:B------:R-:W-:Y:S01]  /*5730*/  UMOV UR55, 0x40000040 ;  /* 0x4000004000377882 */ /* 0x000fe20000000000 */
[----:B------:R-:W-:Y:S01]  /*5740*/  R2UR UR32, R230 ;  /* 0x00000000e62072ca */ /* 0x000fe200000e0000 */
[----:B------:R-:W-:Y:S01]  /*5750*/  UIADD3 UR7, UR6, 0x2, URZ ;  /* 0x0000000206077890 */ /* 0x000fe2000fffe03f */
[----:B------:R-:W-:Y:S01]  /*5760*/  R2UR UR33, R231 ;  /* 0x00000000e72172ca */ /* 0x000fe200000e0000 */
[----:B------:R-:W-:Y:S01]  /*5770*/  UIADD3 UR58, UR6, 0x806, URZ ;  /* 0x00000806063a7890 */ /* 0x000fe2000fffe03f */
[----:B------:R-:W-:Y:S01]  /*5780*/  ISETP.NE.AND P2, PT, R245, RZ, PT ;  /* 0x000000fff500720c */ /* 0x000fe20003f45270 */
[----:B------:R-:W-:Y:S01]  /*5790*/  UMOV UR10, UR6 ;  /* 0x00000006000a7c82 */ /* 0x000fe20008000000 */
[----:B------:R-:W-:-:S02]  /*57a0*/  UIADD3 UR54, UR6, 0xc00, URZ ;  /* 0x00000c0006367890 */ /* 0x000fc4000fffe03f */
[----:B------:R-:W-:Y:S01]  /*57b0*/  UMOV UR30, UR7 ;  /* 0x00000007001e7c82 */ /* 0x000fe20008000000 */
[----:B------:R-:W-:Y:S02]  /*57c0*/  UIADD3 UR7, UR6, 0x4, URZ ;  /* 0x0000000406077890 */ /* 0x000fe4000fffe03f */
[----:B------:R-:W-:Y:S01]  /*57d0*/  UIADD3 UR50, UR6, 0xc02, URZ ;  /* 0x00000c0206327890 */ /* 0x000fe2000fffe03f */
[----:B------:R-:W-:Y:S01]  /*57e0*/  UMOV UR51, 0x40000040 ;  /* 0x4000004000337882 */ /* 0x000fe20000000000 */
[----:B------:R-:W-:-:S03]  /*57f0*/  UIADD3 UR46, UR6, 0xc04, URZ ;  /* 0x00000c04062e7890 */ /* 0x000fc6000fffe03f */
[----:B------:R-:W-:Y:S01]  /*5800*/  UMOV UR26, UR7 ;  /* 0x00000007001a7c82 */ /* 0x000fe20008000000 */
[----:B------:R-:W-:Y:S01]  /*5810*/  UIADD3 UR7, UR6, 0x6, URZ ;  /* 0x0000000606077890 */ /* 0x000fe2000fffe03f */
[----:B------:R-:W-:-:S06]  /*5820*/  UMOV UR47, 0x40000040 ;  /* 0x40000040002f7882 */ /* 0x000fcc0000000000 */
[----:B------:R-:W-:Y:S01]  /*5830*/  UMOV UR18, UR7 ;  /* 0x0000000700127c82 */ /* 0x000fe20008000000 */
[----:B------:R-:W-:Y:S01]  /*5840*/  UIADD3 UR7, UR6, 0x400, URZ ;  /* 0x0000040006077890 */ /* 0x000fe2000fffe03f */
[----:B--2---:R-:W-:Y:S02]  /*5850*/  R2UR UR8, R154 ;  /* 0x000000009a0872ca */ /* 0x004fe400000e0000 */
[----:B------:R-:W-:Y:S02]  /*5860*/  R2UR UR9, R155 ;  /* 0x000000009b0972ca */ /* 0x000fe400000e0000 */
[----:B---3--:R-:W-:Y:S02]  /*5870*/  R2UR UR28, R152 ;  /* 0x00000000981c72ca */ /* 0x008fe400000e0000 */
[----:B------:R-:W-:Y:S02]  /*5880*/  R2UR UR29, R153 ;  /* 0x00000000991d72ca */ /* 0x000fe400000e0000 */
[----:B------:R-:W-:Y:S01]  /*5890*/  WARPGROUP.ARRIVE ;  /* 0x00000000000079c5 */ /* 0x000fe20000000000 */
[----:B----4-:R-:W-:-:S02]  /*58a0*/  R2UR UR24, R22 ;  /* 0x00000000161872ca */ /* 0x010fc400000e0000 */
[----:B------:R-:W-:Y:S02]  /*58b0*/  R2UR UR25, R23 ;  /* 0x00000000171972ca */ /* 0x000fe400000e0000 */
[----:B-----5:R-:W-:Y:S02]  /*58c0*/  R2UR UR16, R20 ;  /* 0x00000000141072ca */ /* 0x020fe400000e0000 */
[----:B------:R-:W-:Y:S01]  /*58d0*/  HGMMA.64x128x16.F32 R152, gdesc[UR8], RZ, !UPT, gsb0 ;  /* 0x01e00000089879f0 */ /* 0x000fe2000c0008ff */
[----:B------:R-:W-:Y:S01]  /*58e0*/  R2UR UR17, R21 ;  /* 0x00000000151172ca */ /* 0x000fe200000e0000 */
[----:B------:R-:W-:Y:S01]  /*58f0*/  UMOV UR10, UR7 ;  /* 0x00000007000a7c82 */ /* 0x000fe20008000000 */
[----:B------:R-:W-:Y:S01]  /*5900*/  R2UR UR8, R250 ;  /* 0x00000000fa0872ca */ /* 0x000fe200000e0000 */
[----:B------:R-:W-:Y:S01]  /*5910*/  UMOV UR11, 0x40000040 ;  /* 0x40000040000b7882 */ /* 0x000fe20000000000 */
[----:B------:R-:W-:Y:S01]  /*5920*/  R2UR UR9, R251 ;  /* 0x00000000fb0972ca */ /* 0x000fe200000e0000 */
[----:B------:R-:W-:-:S07]  /*5930*/  UIADD3 UR7, UR6, 0x402, URZ ;  /* 0x0000040206077890 */ /* 0x000fce000fffe03f */
[----:B------:R-:W-:Y:S01]  /*5940*/  UMOV UR22, UR7 ;  /* 0x0000000700167c82 */ /* 0x000fe20008000000 */
[----:B------:R-:W-:-:S07]  /*5950*/  UIADD3 UR7, UR6, 0x404, URZ ;  /* 0x0000040406077890 */ /* 0x000fce000fffe03f */
[----:B------:R-:W-:Y:S01]  /*5960*/  UMOV UR34, UR7 ;  /* 0x0000000700227c82 */ /* 0x000fe20008000000 */
[----:B------:R-:W-:Y:S01]  /*5970*/  UIADD3 UR7, UR6, 0x406, URZ ;  /* 0x0000040606077890 */ /* 0x000fe2000fffe03f */
[----:B------:R-:W-:Y:S02]  /*5980*/  WARPGROUP.DEPBAR.LE gsb0, 0x0 ;  /* 0x00008000000079c5 */ /* 0x000fe40000010000 */
[----:B------:R-:W-:-:S06]  /*5990*/  WARPGROUP.ARRIVE ;  /* 0x00000000000079c5 */ /* 0x000fcc0000000000 */
[----:B------:R-:W-:Y:S01]  /*59a0*/  HGMMA.64x128x16.F32 R152, gdesc[UR28], R152, gsb0 ;  /* 0x01e000001c9879f0 */ /* 0x000fe20008000898 */
[----:B------:R-:W-:Y:S01]  /*59b0*/  R2UR UR28, R248 ;  /* 0x00000000f81c72ca */ /* 0x000fe200000e0000 */
[----:B------:R-:W-:Y:S01]  /*59c0*/  UMOV UR30, UR7 ;  /* 0x00000007001e7c82 */ /* 0x000fe20008000000 */
[----:B------:R-:W-:Y:S01]  /*59d0*/  R2UR UR29, R249 ;  /* 0x00000000f91d72ca */ /* 0x000fe200000e0000 */
[----:B------:R-:W-:Y:S01]  /*59e0*/  UMOV UR31, 0x40000040 ;  /* 0x40000040001f7882 */ /* 0x000fe20000000000 */
        /* <DEDUP_REMOVED lines=16> */
[----:B------:R-:W-:Y:S02]  /*5af0*/  UIADD3 UR7, UR6, 0x804, URZ ;  /* 0x0000080406077890 */ /* 0x000fe4000fffe03f */
        /* <DEDUP_REMOVED lines=8> */
[----:B------:R-:W-:Y:S01]  /*5b80*/  UMOV UR7, 0x40000040 ;  /* 0x4000004000077882 */ /* 0x000fe20000000000 */
[----:B------:R-:W-:Y:S02]  /*5b90*/  WARPGROUP.DEPBAR.LE gsb0, 0x0 ;  /* 0x00008000000079c5 */ /* 0x000fe40000010000 */
[----:B------:R-:W-:-:S06]  /*5ba0*/  WARPGROUP.ARRIVE ;  /* 0x00000000000079c5 */ /* 0x000fcc0000000000 */
[----:B------:R-:W-:Y:S01]  /*5bb0*/  HGMMA.64x128x16.F32 R152, gdesc[UR20], R152, gsb0 ;  /* 0x01e00000149879f0 */ /* 0x000fe20008000898 */
[----:B------:R-:W-:Y:S02]  /*5bc0*/  R2UR UR23, R15 ;  /* 0x000000000f1772ca */ /* 0x000fe400000e0000 */
[----:B------:R-:W-:Y:S01]  /*5bd0*/  R2UR UR22, R16 ;  /* 0x00000000101672ca */ /* 0x000fe200000e0000 */
        /* <DEDUP_REMOVED lines=31> */
[----:B------:R-:W-:Y:S05]  /*5dd0*/  @P2 BRA `(.L_x_26) ;  /* 0x0000000000e42947 */ /* 0x000fea0003800000 */
[----:B------:R-:W-:-:S13]  /*5de0*/  ISETP.LT.OR P3, PT, R5, 0x1, !P0 ;  /* 0x000000010500780c */ /* 0x000fda0004761670 */
[----:B------:R-:W-:Y:S05]  /*5df0*/  @P3 BRA `(.L_x_27) ;  /* 0x0000000000d83947 */ /* 0x000fea0003800000 */
[----:B------:R-:W-:Y:S02]  /*5e00*/  ISETP.NE.AND P4, PT, R11, RZ, PT ;  /* 0x000000ff0b00720c */ /* 0x000fe40003f85270 */
[----:B------:R-:W-:Y:S02]  /*5e10*/  LEA R15, R4, R252, 0x3 ;  /* 0x000000fc040f7211 */ /* 0x000fe400078e18ff */
[----:B------:R-:W-:-:S09]  /*5e20*/  SHF.L.U32 R16, R6, 0x1f, RZ ;  /* 0x0000001f06107819 */ /* 0x000fd200000006ff */
.L_x_28:
        /* <DEDUP_REMOVED lines=11> */
.L_x_29:
[----:B-1----:R-:W-:Y:S01]  /*5ee0*/  LEA R16, R4, R252, 0x10 ;  /* 0x000000fc04107211 */ /* 0x002fe200078e80ff */
[----:B------:R-:W-:Y:S01]  /*5ef0*/  UIADD3 UR30, UP0, UR22, 0x1f0, URZ ;  /* 0x000001f0161e7890 */ /* 0x000fe2000ff1e03f */
[----:B------:R-:W-:Y:S01]  /*5f00*/  R2UR UR35, R8 ;  /* 0x00000000082372ca */ /* 0x000fe200000e0000 */
[----:B------:R-:W-:Y:S01]  /*5f10*/  UMOV UR6, 0x0 ;  /* 0x0000000000067882 */ /* 0x000fe20000000000 */
[----:B------:R-:W-:Y:S01]  /*5f20*/  R2UR UR33, R15 ;  /* 0x000000000f2172ca */ /* 0x000fe200000e0000 */
[----:B------:R-:W-:Y:S01]  /*5f30*/  UIADD3.X UR31, URZ, UR23, URZ, UP0, !UPT ;  /* 0x000000173f1f7290 */ /* 0x000fe200087fe43f */
[----:B------:R-:W-:Y:S01]  /*5f40*/  R2UR UR8, R16 ;  /* 0x00000000100872ca */ /* 0x000fe200000e0000 */
[----:B------:R-:W-:Y:S01]  /*5f50*/  UMOV UR7, 0x10000000 ;  /* 0x1000000000077882 */ /* 0x000fe20000000000 */
[----:B------:R-:W-:Y:S01]  /*5f60*/  UMOV UR34, URZ ;  /* 0x0000003f00227c82 */ /* 0x000fe20008000000 */
[----:B------:R-:W-:Y:S01]  /*5f70*/  UMOV UR26, 0x40 ;  /* 0x00000040001a7882 */ /* 0x000fe20000000000 */
[----:B------:R-:W-:Y:S01]  /*5f80*/  UMOV UR28, UR36 ;  /* 0x00000024001c7c82 */ /* 0x000fe20008000000 */
[----:B------:R-:W-:Y:S01]  /*5f90*/  UMOV UR29, UR37 ;  /* 0x00000025001d7c82 */ /* 0x000fe20008000000 */
[----:B------:R-:W-:Y:S01]  /*5fa0*/  UMOV UR18, 0x80 ;  /* 0x0000008000127882 */ /* 0x000fe20000000000 */
[----:B------:R-:W-:Y:S01]  /*5fb0*/  UMOV UR20, UR36 ;  /* 0x0000002400147c82 */ /* 0x000fe20008000000 */
[----:B------:R-:W-:Y:S01]  /*5fc0*/  UMOV UR21, UR37 ;  /* 0x0000002500157c82 */ /* 0x000fe20008000000 */
[----:B------:R-:W-:Y:S01]  /*5fd0*/  USHF.L.U32 UR35, UR35, 0x7, URZ ;  /* 0x0000000723237899 */ /* 0x000fe2000800063f */
[----:B------:R-:W-:Y:S01]  /*5fe0*/  IADD3 R4, R4, 0x1, RZ ;  /* 0x0000000104047810 */ /* 0x000fe20007ffe0ff */
[----:B------:R-:W-:-:S02]  /*5ff0*/  UIADD3 UR33, UR33, 0x48000, URZ ;  /* 0x0004800021217890 */ /* 0x000fc4000fffe03f */
[----:B------:R-:W-:Y:S01]  /*6000*/  UIADD3 UR32, UR8, 0x8000, URZ ;  /* 0x0000800008207890 */ /* 0x000fe2000fffe03f */
[C---:B------:R-:W-:Y:S01]  /*6010*/  ISETP.NE.AND P3, PT, R4.reuse, 0x4, PT ;  /* 0x000000040400780c */ /* 0x040fe20003f65270 */
[----:B------:R-:W-:Y:S02]  /*6020*/  UIADD3 UR24, UR8, 0xc000, URZ ;  /* 0x0000c00008187890 */ /* 0x000fe4000fffe03f */
[----:B------:R-:W-:Y:S01]  /*6030*/  UIADD3 UR16, UR8, 0x10000, URZ ;  /* 0x0001000008107890 */ /* 0x000fe2000fffe03f */
[----:B------:R-:W-:Y:S01]  /*6040*/  SEL R15, RZ, 0x1, P3 ;  /* 0x00000001ff0f7807 */ /* 0x000fe20001800000 */
[----:B------:R-:W-:Y:S01]  /*6050*/  UIADD3 UR8, UR8, 0x14000, URZ ;  /* 0x0001400008087890 */ /* 0x000fe2000fffe03f */
[----:B------:R-:W-:Y:S01]  /*6060*/  SEL R4, R4, RZ, P3 ;  /* 0x000000ff04047207 */ /* 0x000fe20001800000 */
        /* <DEDUP_REMOVED lines=8> */
[----:B------:R-:W-:Y:S01]  /*60f0*/  UMOV UR9, UR33 ;  /* 0x0000002100097c82 */ /* 0x000fe20008000000 */
[----:B------:R-:W-:Y:S01]  /*6100*/  UMOV UR11, UR35 ;  /* 0x00000023000b7c82 */ /* 0x000fe20008000000 */
[----:B------:R1:W-:Y:S01]  /*6110*/  UTMALDG.4D [UR24], [UR30], desc[UR6] ;  /* 0x000006181e0075b4 */ /* 0x0003e20008019000 */
[----:B------:R-:W-:Y:S01]  /*6120*/  LOP3.LUT R6, R6, R15, RZ, 0x3c, !PT ;  /* 0x0000000f06067212 */ /* 0x000fe200078e3cff */
[----:B------:R1:W-:Y:S01]  /*6130*/  UTMALDG.4D [UR16], [UR30], desc[UR6] ;  /* 0x000006101e0075b4 */ /* 0x0003e20008019000 */
[----:B------:R1:W-:Y:S02]  /*6140*/  UTMALDG.4D [UR8], [UR30], desc[UR6] ;  /* 0x000006081e0075b4 */ /* 0x0003e40008019000 */
[----:B-1----:R-:W-:-:S03]  /*6150*/  NOP ;  /* 0x0000000000007918 */ /* 0x002fc60000000000 */
.L_x_27:
[----:B------:R-:W-:-:S07]  /*6160*/  IADD3 R5, R5, -0x1, RZ ;  /* 0xffffffff05057810 */ /* 0x000fce0007ffe0ff */
.L_x_26:
[----:B------:R-:W-:Y:S01]  /*6170*/  VIADD R7, R7, 0x1 ;  /* 0x0000000107077836 */ /* 0x000fe20000000000 */
[----:B------:R-:W-:Y:S05]  /*6180*/  WARPSYNC.ALL ;  /* 0x0000000000007948 */ /* 0x000fea0003800000 */
[----:B------:R-:W-:-:S04]  /*6190*/  ISETP.NE.AND P3, PT, R7, 0x4, PT ;  /* 0x000000040700780c */ /* 0x000fc80003f65270 */
[----:B------:R-:W-:Y:S02]  /*61a0*/  SEL R15, RZ, 0x1, P3 ;  /* 0x00000001ff0f7807 */ /* 0x000fe40001800000 */
[----:B------:R-:W-:Y:S02]  /*61b0*/  SEL R7, R7, RZ, P3 ;  /* 0x000000ff07077207 */ /* 0x000fe40001800000 */
[----:B------:R-:W-:Y:S02]  /*61c0*/  LOP3.LUT R18, R10, R15, RZ, 0x3c, !PT ;  /* 0x0000000f0a127212 */ /* 0x000fe400078e3cff */
[----:B------:R-:W-:Y:S01]  /*61d0*/  FMNMX R10, R152, R19, !PT ;  /* 0x00000013980a7209 */ /* 0x000fe20007800000 */
[----:B------:R-:W-:Y:S01]  /*61e0*/  ULDC UR6, c[0x0][0x604] ;  /* 0x0001810000067ab9 */ /* 0x000fe20000000800 */
[----:B------:R-:W-:Y:S02]  /*61f0*/  FMNMX R16, R154, R17, !PT ;  /* 0x000000119a107209 */ /* 0x000fe40007800000 */
[----:B------:R-:W-:-:S02]  /*6200*/  FMNMX R15, R153, R10, !PT ;  /* 0x0000000a990f7209 */ /* 0x000fc40007800000 */
[----:B------:R-:W-:Y:S02]  /*6210*/  FMNMX R21, R155, R16, !PT ;  /* 0x000000109b157209 */ /* 0x000fe40007800000 */
[----:B------:R-:W-:Y:S02]  /*6220*/  FMNMX R10, R156, R15, !PT ;  /* 0x0000000f9c0a7209 */ /* 0x000fe40007800000 */
[----:B------:R-:W-:Y:S02]  /*6230*/  FMNMX R16, R158, R21, !PT ;  /* 0x000000159e107209 */ /* 0x000fe40007800000 */
[----:B------:R-:W-:Y:S02]  /*6240*/  FMNMX R15, R157, R10, !PT ;  /* 0x0000000a9d0f7209 */ /* 0x000fe40007800000 */
        /* <DEDUP_REMOVED lines=57> */
[----:B------:R-:W-:Y:S01]  /*65e0*/  IADD3 R217, R252, 0x48020, RZ ;  /* 0x00048020fcd97810 */ /* 0x000fe20007ffe0ff */
[----:B------:R-:W1:Y:S01]  /*65f0*/  SHFL.BFLY PT, R15, R10, 0x1, 0x1f ;  /* 0x0c201f000a0f7f89 */ /* 0x000e6200000e0000 */
[----:B------:R-:W-:-:S03]  /*6600*/  LEA R218, R7, R252, 0x3 ;  /* 0x000000fc07da7211 */ /* 0x000fc600078e18ff */
[----:B------:R-:W2:Y:S01]  /*6610*/  SHFL.BFLY PT, R23, R20, 0x1, 0x1f ;  /* 0x0c201f0014177f89 */ /* 0x000ea200000e0000 */
[----:B-1----:R-:W-:Y:S02]  /*6620*/  FMNMX R21, R10, R15, !PT ;  /* 0x0000000f0a157209 */ /* 0x002fe40007800000 */
[----:B--2---:R-:W-:-:S03]  /*6630*/  FMNMX R23, R20, R23, !PT ;  /* 0x0000001714177209 */ /* 0x004fc60007800000 */
[----:B------:R-:W1:Y:S04]  /*6640*/  SHFL.BFLY PT, R16, R21, 0x2, 0x1f ;  /* 0x0c401f0015107f89 */ /* 0x000e6800000e0000 */
[----:B------:R-:W2:Y:S01]  /*6650*/  SHFL.BFLY PT, R22, R23, 0x2, 0x1f ;  /* 0x0c401f0017167f89 */ /* 0x000ea200000e0000 */
[----:B-1----:R-:W-:Y:S02]  /*6660*/  FMNMX R15, R21, R16, !PT ;  /* 0x00000010150f7209 */ /* 0x002fe40007800000 */
[----:B------:R-:W-:Y:S02]  /*6670*/  LEA R21, R9, R217, 0x3 ;  /* 0x000000d909157211 */ /* 0x000fe400078e18ff */
[----:B--2---:R-:W-:Y:S02]  /*6680*/  FMNMX R16, R23, R22, !PT ;  /* 0x0000001617107209 */ /* 0x004fe40007800000 */
[----:B------:R-:W-:-:S02]  /*6690*/  FSETP.NEU.AND P3, PT, R15, -INF , PT ;  /* 0xff8000000f00780b */ /* 0x000fc40003f6d000 */
[C---:B------:R-:W-:Y:S02]  /*66a0*/  FSETP.NEU.AND P4, PT, R16.reuse, -INF , PT ;  /* 0xff8000001000780b */ /* 0x040fe40003f8d000 */
[----:B------:R-:W-:Y:S02]  /*66b0*/  FSEL R216, R15, RZ, P3 ;  /* 0x000000ff0fd87208 */ /* 0x000fe40001800000 */
[----:B------:R-:W-:Y:S02]  /*66c0*/  FSEL R22, R16, RZ, P4 ;  /* 0x000000ff10167208 */ /* 0x000fe40002000000 */
[----:B------:R-:W-:Y:S01]  /*66d0*/  PRMT R21, RZ, 0x654, R21 ;  /* 0x00000654ff157816 */ /* 0x000fe20000000015 */
[----:B------:R-:W-:Y:S01]  /*66e0*/  FADD R10, -R216, R19 ;  /* 0x00000013d80a7221 */ /* 0x000fe20000000100 */
[----:B------:R-:W-:Y:S01]  /*66f0*/  IADD3 R9, R9, 0x1, RZ ;  /* 0x0000000109097810 */ /* 0x000fe20007ffe0ff */
[----:B------:R-:W-:Y:S01]  /*6700*/  FADD R17, -R22, R17 ;  /* 0x0000001116117221 */ /* 0x000fe20000000100 */
[----:B------:R1:W-:Y:S01]  /*6710*/  SYNCS.ARRIVE.TRANS64.RED.A1T0 RZ, [R21+URZ], RZ ;  /* 0x000000ff15ff79a7 */ /* 0x0003e2000810043f */
[----:B------:R-:W-:-:S02]  /*6720*/  FMUL R19, R10, UR6 ;  /* 0x000000060a137c20 */ /* 0x000fc40008400000 */
[----:B------:R-:W-:-:S03]  /*6730*/  FMUL R20, R17, UR6 ;  /* 0x0000000611147c20 */ /* 0x000fc60008400000 */
[----:B------:R-:W-:Y:S02]  /*6740*/  FSETP.GEU.AND P3, PT, R19, -126, PT ;  /* 0xc2fc00001300780b */ /* 0x000fe40003f6e000 */
[----:B------:R-:W-:Y:S02]  /*6750*/  FSETP.GEU.AND P4, PT, R20, -126, PT ;  /* 0xc2fc00001400780b */ /* 0x000fe40003f8e000 */
[----:B-1----:R-:W-:-:S09]  /*6760*/  SHF.L.U32 R21, R18, 0x1f, RZ ;  /* 0x0000001f12157819 */ /* 0x002fd200000006ff */
[----:B------:R-:W-:Y:S02]  /*6770*/  @!P3 FMUL R19, R19, 0.5 ;  /* 0x3f0000001313b820 */ /* 0x000fe40000400000 */
[----:B------:R-:W-:Y:S02]  /*6780*/  @!P4 FMUL R20, R20, 0.5 ;  /* 0x3f0000001414c820 */ /* 0x000fe40000400000 */
[----:B------:R-:W1:Y:S08]  /*6790*/  MUFU.EX2 R10, R19 ;  /* 0x00000013000a7308 */ /* 0x000e700000000800 */
[----:B------:R-:W2:Y:S01]  /*67a0*/  MUFU.EX2 R17, R20 ;  /* 0x0000001400117308 */ /* 0x000ea20000000800 */
[----:B-1----:R-:W-:Y:S01]  /*67b0*/  @!P3 FMUL R10, R10, R10 ;  /* 0x0000000a0a0ab220 */ /* 0x002fe20000400000 */
[----:B------:R-:W-:-:S03]  /*67c0*/  ISETP.NE.AND P3, PT, R9, 0x4, PT ;  /* 0x000000040900780c */ /* 0x000fc60003f65270 */
[-C--:B------:R-:W-:Y:S01]  /*67d0*/  FMUL R24, R24, R10.reuse ;  /* 0x0000000a18187220 */ /* 0x080fe20000400000 */
[-C--:B------:R-:W-:Y:S01]  /*67e0*/  FMUL R25, R25, R10.reuse ;  /* 0x0000000a19197220 */ /* 0x080fe20000400000 */
[-C--:B------:R-:W-:Y:S01]  /*67f0*/  FMUL R28, R28, R10.reuse ;  /* 0x0000000a1c1c7220 */ /* 0x080fe20000400000 */
[-C--:B------:R-:W-:Y:S01]  /*6800*/  FMUL R29, R29, R10.reuse ;  /* 0x0000000a1d1d7220 */ /* 0x080fe20000400000 */
[----:B--2---:R-:W-:Y:S01]  /*6810*/  @!P4 FMUL R17, R17, R17 ;  /* 0x000000111111c220 */ /* 0x004fe20000400000 */
[-C--:B------:R-:W-:Y:S01]  /*6820*/  FMUL R32, R32, R10.reuse ;  /* 0x0000000a20207220 */ /* 0x080fe20000400000 */
        /* <DEDUP_REMOVED lines=58> */
[----:B------:R-:W-:Y:S01]  /*6bd0*/  FMUL R149, R149, R10 ;  /* 0x0000000a95957220 */ /* 0x000fe20000400000 */
        /* <DEDUP_REMOVED lines=63> */
[----:B------:R-:W-:-:S07]  /*6fd0*/  FMUL R151, R151, R17 ;  /* 0x0000001197977220 */ /* 0x000fce0000400000 */
.L_x_30:
[----:B-1----:R1:W2:Y:S02]  /*6fe0*/  SYNCS.PHASECHK.TRANS64.TRYWAIT P4, [R218+URZ+0x48000], R21 ;  /* 0x04800015da0075a7 */ /* 0x0022a4000808017f */
[----:B--2---:R-:W-:Y:S05]  /*6ff0*/  @!P4 NANOSLEEP.SYNCS 0x989680 ;  /* 0x009896800000c95d */ /* 0x004fea0003900000 */
[----:B------:R-:W2:Y:S02]  /*7000*/  @!P4 SYNCS.PHASECHK.TRANS64 P4, [R218+URZ+0x48000], R21 ;  /* 0x04800015da00c5a7 */ /* 0x000ea4000808007f */
[----:B--2---:R-:W-:Y:S05]  /*7010*/  @!P4 BRA `(.L_x_30) ;  /* 0xfffffffc00f0c947 */ /* 0x004fea000383ffff */
[----:B------:R-:W-:Y:S01]  /*7020*/  ULDC UR7, c[0x0][0x604] ;  /* 0x0001810000077ab9 */ /* 0x000fe20000000800 */
[----:B------:R-:W-:Y:S01]  /*7030*/  R2UR UR6, R7 ;  /* 0x00000000070672ca */ /* 0x000fe200000e0000 */
[----:B-1----:R-:W-:Y:S01]  /*7040*/  FMUL R21, R216, UR7 ;  /* 0x00000007d8157c20 */ /* 0x002fe20008400000 */
[----:B------:R-:W-:Y:S01]  /*7050*/  FMUL R217, R22, UR7 ;  /* 0x0000000716d97c20 */ /* 0x000fe20008400000 */
[----:B------:R-:W-:Y:S01]  /*7060*/  UMOV UR11, 0x40000040 ;  /* 0x40000040000b7882 */ /* 0x000fe20000000000 */
[----:B------:R-:W-:Y:S01]  /*7070*/  IADD3 R237, R252, 0x48020, RZ ;  /* 0x00048020fced7810 */ /* 0x000fe20007ffe0ff */
[--C-:B------:R-:W-:Y:S01]  /*7080*/  FFMA R152, R152, UR7, -R21.reuse ;  /* 0x0000000798987c23 */ /* 0x100fe20008000815 */
[--C-:B------:R-:W-:Y:S01]  /*7090*/  FFMA R153, R153, UR7, -R21.reuse ;  /* 0x0000000799997c23 */ /* 0x100fe20008000815 */
[--C-:B------:R-:W-:Y:S01]  /*70a0*/  FFMA R156, R156, UR7, -R21.reuse ;  /* 0x000000079c9c7c23 */ /* 0x100fe20008000815 */
[----:B------:R-:W-:Y:S01]  /*70b0*/  FFMA R157, R157, UR7, -R21 ;  /* 0x000000079d9d7c23 */ /* 0x000fe20008000815 */
[--C-:B------:R-:W-:Y:S01]  /*70c0*/  FFMA R154, R154, UR7, -R217.reuse ;  /* 0x000000079a9a7c23 */ /* 0x100fe200080008d9 */
[----:B------:R-:W-:Y:S01]  /*70d0*/  FSETP.GEU.AND P5, PT, R152, -126, PT ;  /* 0xc2fc00009800780b */ /* 0x000fe20003fae000 */
[--C-:B------:R-:W-:Y:S01]  /*70e0*/  FFMA R155, R155, UR7, -R217.reuse ;  /* 0x000000079b9b7c23 */ /* 0x100fe200080008d9 */
[----:B------:R-:W-:Y:S01]  /*70f0*/  FSETP.GEU.AND P4, PT, R153, -126, PT ;  /* 0xc2fc00009900780b */ /* 0x000fe20003f8e000 */
[--C-:B------:R-:W-:Y:S01]  /*7100*/  FFMA R158, R158, UR7, -R217.reuse ;  /* 0x000000079e9e7c23 */ /* 0x100fe200080008d9 */
[----:B------:R-:W-:Y:S01]  /*7110*/  FSETP.GEU.AND P6, PT, R156, -126, PT ;  /* 0xc2fc00009c00780b */ /* 0x000fe20003fce000 */
[----:B------:R-:W-:Y:S01]  /*7120*/  FFMA R159, R159, UR7, -R217 ;  /* 0x000000079f9f7c23 */ /* 0x000fe200080008d9 */
[----:B------:R-:W-:Y:S01]  /*7130*/  ULEA UR6, UR6, UR15, 0xc ;  /* 0x0000000f06067291 */ /* 0x000fe2000f8e603f */
[--C-:B------:R-:W-:Y:S01]  /*7140*/  FFMA R160, R160, UR7, -R21.reuse ;  /* 0x00000007a0a07c23 */ /* 0x100fe20008000815 */
[--C-:B------:R-:W-:Y:S01]  /*7150*/  FFMA R161, R161, UR7, -R21.reuse ;  /* 0x00000007a1a17c23 */ /* 0x100fe20008000815 */
[--C-:B------:R-:W-:Y:S01]  /*7160*/  FFMA R164, R164, UR7, -R21.reuse ;  /* 0x00000007a4a47c23 */ /* 0x100fe20008000815 */
[----:B------:R-:W-:Y:S01]  /*7170*/  FFMA R165, R165, UR7, -R21 ;  /* 0x00000007a5a57c23 */ /* 0x000fe20008000815 */
[--C-:B------:R-:W-:Y:S01]  /*7180*/  FFMA R162, R162, UR7, -R217.reuse ;  /* 0x00000007a2a27c23 */ /* 0x100fe200080008d9 */
[--C-:B------:R-:W-:Y:S01]  /*7190*/  FFMA R163, R163, UR7, -R217.reuse ;  /* 0x00000007a3a37c23 */ /* 0x100fe200080008d9 */
[----:B------:R-:W-:Y:S01]  /*71a0*/  @!P5 FMUL R152, R152, 0.5 ;  /* 0x3f0000009898d820 */ /* 0x000fe20000400000 */
[----:B------:R-:W-:Y:S01]  /*71b0*/  UMOV UR10, UR6 ;  /* 0x00000006000a7c82 */ /* 0x000fe20008000000 */
[----:B------:R-:W-:Y:S01]  /*71c0*/  @!P4 FMUL R153, R153, 0.5 ;  /* 0x3f0000009999c820 */ /* 0x000fe20000400000 */
[--C-:B------:R-:W-:Y:S01]  /*71d0*/  FFMA R166, R166, UR7, -R217.reuse ;  /* 0x00000007a6a67c23 */ /* 0x100fe200080008d9 */
[----:B------:R-:W1:Y:S01]  /*71e0*/  MUFU.EX2 R19, R152 ;  /* 0x0000009800137308 */ /* 0x000e620000000800 */
[----:B------:R-:W-:Y:S01]  /*71f0*/  @!P6 FMUL R156, R156, 0.5 ;  /* 0x3f0000009c9ce820 */ /* 0x000fe20000400000 */
[----:B------:R-:W-:Y:S01]  /*7200*/  FFMA R167, R167, UR7, -R217 ;  /* 0x00000007a7a77c23 */ /* 0x000fe200080008d9 */
[----:B------:R-:W-:Y:S01]  /*7210*/  UIADD3 UR8, UR6, 0x80, URZ ;  /* 0x0000008006087890 */ /* 0x000fe2000fffe03f */
[--C-:B------:R-:W-:Y:S01]  /*7220*/  FFMA R168, R168, UR7, -R21.reuse ;  /* 0x00000007a8a87c23 */ /* 0x100fe20008000815 */
[--C-:B------:R-:W-:Y:S01]  /*7230*/  FFMA R169, R169, UR7, -R21.reuse ;  /* 0x00000007a9a97c23 */ /* 0x100fe20008000815 */
[--C-:B------:R-:W-:Y:S01]  /*7240*/  FFMA R172, R172, UR7, -R21.reuse ;  /* 0x00000007acac7c23 */ /* 0x100fe20008000815 */
[----:B------:R-:W-:Y:S01]  /*7250*/  FFMA R173, R173, UR7, -R21 ;  /* 0x00000007adad7c23 */ /* 0x000fe20008000815 */
[----:B------:R-:W2:Y:S01]  /*7260*/  MUFU.EX2 R20, R153 ;  /* 0x0000009900147308 */ /* 0x000ea20000000800 */
[--C-:B------:R-:W-:Y:S01]  /*7270*/  FFMA R170, R170, UR7, -R217.reuse ;  /* 0x00000007aaaa7c23 */ /* 0x100fe200080008d9 */
[--C-:B------:R-:W-:Y:S01]  /*7280*/  FFMA R171, R171, UR7, -R217.reuse ;  /* 0x00000007abab7c23 */ /* 0x100fe200080008d9 */
[--C-:B------:R-:W-:Y:S01]  /*7290*/  FFMA R174, R174, UR7, -R217.reuse ;  /* 0x00000007aeae7c23 */ /* 0x100fe200080008d9 */
[----:B------:R-:W-:Y:S01]  /*72a0*/  FFMA R175, R175, UR7, -R217 ;  /* 0x00000007afaf7c23 */ /* 0x000fe200080008d9 */
[--C-:B------:R-:W-:Y:S01]  /*72b0*/  FFMA R176, R176, UR7, -R21.reuse ;  /* 0x00000007b0b07c23 */ /* 0x100fe20008000815 */
[--C-:B------:R-:W-:Y:S01]  /*72c0*/  FFMA R177, R177, UR7, -R21.reuse ;  /* 0x00000007b1b17c23 */ /* 0x100fe20008000815 */
[--C-:B------:R-:W-:Y:S01]  /*72d0*/  FFMA R180, R180, UR7, -R21.reuse ;  /* 0x00000007b4b47c23 */ /* 0x100fe20008000815 */
[----:B------:R-:W3:Y:S01]  /*72e0*/  MUFU.EX2 R23, R156 ;  /* 0x0000009c00177308 */ /* 0x000ee20000000800 */
[----:B-1----:R-:W-:Y:S01]  /*72f0*/  @!P5 FMUL R19, R19, R19 ;  /* 0x000000131313d220 */ /* 0x002fe20000400000 */
[----:B------:R-:W-:Y:S01]  /*7300*/  FSETP.GEU.AND P5, PT, R157, -126, PT ;  /* 0xc2fc00009d00780b */ /* 0x000fe20003fae000 */
[----:B------:R-:W-:Y:S01]  /*7310*/  FFMA R181, R181, UR7, -R21 ;  /* 0x00000007b5b57c23 */ /* 0x000fe20008000815 */
[--C-:B------:R-:W-:Y:S01]  /*7320*/  FFMA R178, R178, UR7, -R217.reuse ;  /* 0x00000007b2b27c23 */ /* 0x100fe200080008d9 */
[--C-:B------:R-:W-:Y:S01]  /*7330*/  FFMA R179, R179, UR7, -R217.reuse ;  /* 0x00000007b3b37c23 */ /* 0x100fe200080008d9 */
[--C-:B------:R-:W-:Y:S01]  /*7340*/  FFMA R182, R182, UR7, -R217.reuse ;  /* 0x00000007b6b67c23 */ /* 0x100fe200080008d9 */
[----:B------:R-:W-:Y:S01]  /*7350*/  FFMA R183, R183, UR7, -R217 ;  /* 0x00000007b7b77c23 */ /* 0x000fe200080008d9 */
[--C-:B------:R-:W-:Y:S01]  /*7360*/  FFMA R184, R184, UR7, -R21.reuse ;  /* 0x00000007b8b87c23 */ /* 0x100fe20008000815 */
[----:B--2---:R-:W-:Y:S01]  /*7370*/  @!P4 FMUL R20, R20, R20 ;  /* 0x000000141414c220 */ /* 0x004fe20000400000 */
[----:B------:R-:W-:Y:S01]  /*7380*/  FSETP.GEU.AND P4, PT, R154, -126, PT ;  /* 0xc2fc00009a00780b */ /* 0x000fe20003f8e000 */
[--C-:B------:R-:W-:Y:S01]  /*7390*/  FFMA R185, R185, UR7, -R21.reuse ;  /* 0x00000007b9b97c23 */ /* 0x100fe20008000815 */
[--C-:B------:R-:W-:Y:S01]  /*73a0*/  FFMA R188, R188, UR7, -R21.reuse ;  /* 0x00000007bcbc7c23 */ /* 0x100fe20008000815 */
[----:B------:R-:W-:Y:S01]  /*73b0*/  FFMA R189, R189, UR7, -R21 ;  /* 0x00000007bdbd7c23 */ /* 0x000fe20008000815 */
[----:B------:R-:W-:Y:S01]  /*73c0*/  F2FP.F16.F32.PACK_AB R152, R20, R19 ;  /* 0x000000131498723e */ /* 0x000fe200000000ff */
[----:B------:R-:W-:Y:S01]  /*73d0*/  @!P5 FMUL R157, R157, 0.5 ;  /* 0x3f0000009d9dd820 */ /* 0x000fe20000400000 */
[--C-:B------:R-:W-:Y:S01]  /*73e0*/  FFMA R186, R186, UR7, -R217.reuse ;  /* 0x00000007baba7c23 */ /* 0x100fe200080008d9 */
[----:B---3--:R-:W-:Y:S01]  /*73f0*/  @!P6 FMUL R23, R23, R23 ;  /* 0x000000171717e220 */ /* 0x008fe20000400000 */
[----:B------:R-:W-:Y:S01]  /*7400*/  FSETP.GEU.AND P6, PT, R155, -126, PT ;  /* 0xc2fc00009b00780b */ /* 0x000fe20003fce000 */
[----:B------:R-:W1:Y:S01]  /*7410*/  MUFU.EX2 R216, R157 ;  /* 0x0000009d00d87308 */ /* 0x000e620000000800 */
[--C-:B------:R-:W-:Y:S01]  /*7420*/  FFMA R190, R190, UR7, -R217.reuse ;  /* 0x00000007bebe7c23 */ /* 0x100fe200080008d9 */
[----:B------:R-:W-:Y:S01]  /*7430*/  FFMA R191, R191, UR7, -R217 ;  /* 0x00000007bfbf7c23 */ /* 0x000fe200080008d9 */
[--C-:B------:R-:W-:Y:S01]  /*7440*/  FFMA R192, R192, UR7, -R21.reuse ;  /* 0x00000007c0c07c23 */ /* 0x100fe20008000815 */
[----:B------:R-:W-:Y:S01]  /*7450*/  @!P4 FMUL R154, R154, 0.5 ;  /* 0x3f0000009a9ac820 */ /* 0x000fe20000400000 */
[--C-:B------:R-:W-:Y:S01]  /*7460*/  FFMA R193, R193, UR7, -R21.reuse ;  /* 0x00000007c1c17c23 */ /* 0x100fe20008000815 */
[--C-:B------:R-:W-:Y:S01]  /*7470*/  FFMA R196, R196, UR7, -R21.reuse ;  /* 0x00000007c4c47c23 */ /* 0x100fe20008000815 */
[----:B------:R-:W-:Y:S01]  /*7480*/  FFMA R197, R197, UR7, -R21 ;  /* 0x00000007c5c57c23 */ /* 0x000fe20008000815 */
[----:B------:R2:W3:Y:S01]  /*7490*/  MUFU.EX2 R22, R154 ;  /* 0x0000009a00167308 */ /* 0x0004e20000000800 */
[--C-:B------:R-:W-:Y:S01]  /*74a0*/  FFMA R194, R194, UR7, -R217.reuse ;  /* 0x00000007c2c27c23 */ /* 0x100fe200080008d9 */
[--C-:B------:R-:W-:Y:S01]  /*74b0*/  FFMA R195, R195, UR7, -R217.reuse ;  /* 0x00000007c3c37c23 */ /* 0x100fe200080008d9 */
[--C-:B------:R-:W-:Y:S01]  /*74c0*/  FFMA R198, R198, UR7, -R217.reuse ;  /* 0x00000007c6c67c23 */ /* 0x100fe200080008d9 */
[----:B------:R-:W-:Y:S01]  /*74d0*/  @!P6 FMUL R155, R155, 0.5 ;  /* 0x3f0000009b9be820 */ /* 0x000fe20000400000 */
[----:B------:R-:W-:Y:S01]  /*74e0*/  FFMA R199, R199, UR7, -R217 ;  /* 0x00000007c7c77c23 */ /* 0x000fe200080008d9 */
[--C-:B------:R-:W-:Y:S01]  /*74f0*/  FFMA R200, R200, UR7, -R21.reuse ;  /* 0x00000007c8c87c23 */ /* 0x100fe20008000815 */
[--C-:B------:R-:W-:Y:S01]  /*7500*/  FFMA R201, R201, UR7, -R21.reuse ;  /* 0x00000007c9c97c23 */ /* 0x100fe20008000815 */
[----:B------:R-:W4:Y:S01]  /*7510*/  MUFU.EX2 R218, R155 ;  /* 0x0000009b00da7308 */ /* 0x000f220000000800 */
[----:B-1----:R-:W-:Y:S01]  /*7520*/  @!P5 FMUL R216, R216, R216 ;  /* 0x000000d8d8d8d220 */ /* 0x002fe20000400000 */
[----:B------:R-:W-:Y:S01]  /*7530*/  FSETP.GEU.AND P5, PT, R158, -126, PT ;  /* 0xc2fc00009e00780b */ /* 0x000fe20003fae000 */
[--C-:B------:R-:W-:Y:S01]  /*7540*/  FFMA R204, R204, UR7, -R21.reuse ;  /* 0x00000007cccc7c23 */ /* 0x100fe20008000815 */
[----:B------:R-:W-:Y:S01]  /*7550*/  FFMA R205, R205, UR7, -R21 ;  /* 0x00000007cdcd7c23 */ /* 0x000fe20008000815 */
[--C-:B------:R-:W-:Y:S01]  /*7560*/  FFMA R202, R202, UR7, -R217.reuse ;  /* 0x00000007caca7c23 */ /* 0x100fe200080008d9 */
[----:B--2---:R-:W-:Y:S01]  /*7570*/  F2FP.F16.F32.PACK_AB R154, R216, R23 ;  /* 0x00000017d89a723e */ /* 0x004fe200000000ff */
[--C-:B------:R-:W-:Y:S01]  /*7580*/  FFMA R203, R203, UR7, -R217.reuse ;  /* 0x00000007cbcb7c23 */ /* 0x100fe200080008d9 */
[--C-:B------:R-:W-:Y:S01]  /*7590*/  FFMA R206, R206, UR7, -R217.reuse ;  /* 0x00000007cece7c23 */ /* 0x100fe200080008d9 */
[----:B---3--:R-:W-:Y:S01]  /*75a0*/  @!P4 FMUL R22, R22, R22 ;  /* 0x000000161616c220 */ /* 0x008fe20000400000 */
[----:B------:R-:W-:Y:S01]  /*75b0*/  FSETP.GEU.AND P4, PT, R159, -126, PT ;  /* 0xc2fc00009f00780b */ /* 0x000fe20003f8e000 */
[----:B------:R-:W-:Y:S01]  /*75c0*/  FFMA R207, R207, UR7, -R217 ;  /* 0x00000007cfcf7c23 */ /* 0x000fe200080008d9 */
[--C-:B------:R-:W-:Y:S01]  /*75d0*/  FFMA R208, R208, UR7, -R21.reuse ;  /* 0x00000007d0d07c23 */ /* 0x100fe20008000815 */
[--C-:B------:R-:W-:Y:S01]  /*75e0*/  FFMA R209, R209, UR7, -R21.reuse ;  /* 0x00000007d1d17c23 */ /* 0x100fe20008000815 */
[--C-:B------:R-:W-:Y:S01]  /*75f0*/  FFMA R213, R213, UR7, -R21.reuse ;  /* 0x00000007d5d57c23 */ /* 0x100fe20008000815 */
[----:B------:R-:W-:Y:S01]  /*7600*/  @!P5 FMUL R158, R158, 0.5 ;  /* 0x3f0000009e9ed820 */ /* 0x000fe20000400000 */
[----:B------:R-:W-:Y:S01]  /*7610*/  FFMA R212, R212, UR7, -R21 ;  /* 0x00000007d4d47c23 */ /* 0x000fe20008000815 */
[----:B----4-:R-:W-:Y:S01]  /*7620*/  @!P6 FMUL R218, R218, R218 ;  /* 0x000000dadadae220 */ /* 0x010fe20000400000 */
[----:B------:R-:W-:Y:S01]  /*7630*/  FSETP.GEU.AND P6, PT, R164, -126, PT ;  /* 0xc2fc0000a400780b */ /* 0x000fe20003fce000 */
[----:B------:R-:W1:Y:S01]  /*7640*/  MUFU.EX2 R219, R158 ;  /* 0x0000009e00db7308 */ /* 0x000e620000000800 */
[--C-:B------:R-:W-:Y:S01]  /*7650*/  FFMA R210, R210, UR7, -R217.reuse ;  /* 0x00000007d2d27c23 */ /* 0x100fe200080008d9 */
[--C-:B------:R-:W-:Y:S01]  /*7660*/  FFMA R211, R211, UR7, -R217.reuse ;  /* 0x00000007d3d37c23 */ /* 0x100fe200080008d9 */
[----:B------:R-:W-:Y:S01]  /*7670*/  F2FP.F16.F32.PACK_AB R153, R218, R22 ;  /* 0x00000016da99723e */ /* 0x000fe200000000ff */
[----:B------:R-:W-:Y:S01]  /*7680*/  @!P4 FMUL R159, R159, 0.5 ;  /* 0x3f0000009f9fc820 */ /* 0x000fe20000400000 */
[--C-:B------:R-:W-:Y:S01]  /*7690*/  FFMA R215, R215, UR7, -R217.reuse ;  /* 0x00000007d7d77c23 */ /* 0x100fe200080008d9 */
[----:B------:R-:W-:Y:S01]  /*76a0*/  FFMA R214, R214, UR7, -R217 ;  /* 0x00000007d6d67c23 */ /* 0x000fe200080008d9 */
[----:B------:R-:W-:Y:S01]  /*76b0*/  FFMA R13, R10, R13, R19 ;  /* 0x0000000d0a0d7223 */ /* 0x000fe20000000013 */
[----:B------:R-:W2:Y:S01]  /*76c0*/  MUFU.EX2 R220, R159 ;  /* 0x0000009f00dc7308 */ /* 0x000ea20000000800 */
[----:B------:R-:W-:Y:S01]  /*76d0*/  FFMA R17, R17, R12, R22 ;  /* 0x0000000c11117223 */ /* 0x000fe20000000016 */
[----:B------:R-:W-:Y:S01]  /*76e0*/  SEL R9, R9, RZ, P3 ;  /* 0x000000ff09097207 */ /* 0x000fe20001800000 */
[----:B------:R-:W-:Y:S01]  /*76f0*/  FADD R20, R13, R20 ;  /* 0x000000140d147221 */ /* 0x000fe20000000000 */
[----:B------:R-:W-:Y:S01]  /*7700*/  @!P6 FMUL R164, R164, 0.5 ;  /* 0x3f000000a4a4e820 */ /* 0x000fe20000400000 */
[----:B------:R-:W-:Y:S01]  /*7710*/  FADD R218, R17, R218 ;  /* 0x000000da11da7221 */ /* 0x000fe20000000000 */
[----:B------:R-:W-:Y:S01]  /*7720*/  IADD3 R7, R7, 0x1, RZ ;  /* 0x0000000107077810 */ /* 0x000fe20007ffe0ff */
[----:B------:R-:W-:Y:S01]  /*7730*/  FADD R23, R20, R23 ;  /* 0x0000001714177221 */ /* 0x000fe20000000000 */
[----:B------:R-:W-:-:S02]  /*7740*/  IMAD R10, R9, 0x8, R237 ;  /* 0x00000008090a7824 */ /* 0x000fc400078e02ed */
[----:B-1----:R-:W-:Y:S01]  /*7750*/  @!P5 FMUL R219, R219, R219 ;  /* 0x000000dbdbdbd220 */ /* 0x002fe20000400000 */
[----:B------:R-:W-:Y:S01]  /*7760*/  FSETP.GEU.AND P5, PT, R160, -126, PT ;  /* 0xc2fc0000a000780b */ /* 0x000fe20003fae000 */
[----:B------:R-:W-:Y:S01]  /*7770*/  FADD R23, R23, R216 ;  /* 0x000000d817177221 */ /* 0x000fe20000000000 */
[----:B------:R-:W-:Y:S02]  /*7780*/  IADD3 R9, R9, 0x1, RZ ;  /* 0x0000000109097810 */ /* 0x000fe40007ffe0ff */
[----:B------:R-:W-:Y:S02]  /*7790*/  PRMT R10, RZ, 0x654, R10 ;  /* 0x00000654ff0a7816 */ /* 0x000fe4000000000a */
[----:B------:R-:W-:Y:S01]  /*77a0*/  ISETP.NE.AND P3, PT, R9, 0x4, PT ;  /* 0x000000040900780c */ /* 0x000fe20003f65270 */
[----:B--2---:R-:W-:Y:S01]  /*77b0*/  @!P4 FMUL R220, R220, R220 ;  /* 0x000000dcdcdcc220 */ /* 0x004fe20000400000 */
[----:B------:R-:W-:Y:S02]  /*77c0*/  FSETP.GEU.AND P4, PT, R161, -126, PT ;  /* 0xc2fc0000a100780b */ /* 0x000fe40003f8e000 */
[----:B------:R-:W-:-:S02]  /*77d0*/  SEL R9, R9, RZ, P3 ;  /* 0x000000ff09097207 */ /* 0x000fc40001800000 */
[----:B------:R-:W-:Y:S01]  /*77e0*/  F2FP.F16.F32.PACK_AB R155, R220, R219 ;  /* 0x000000dbdc9b723e */ /* 0x000fe200000000ff */
[----:B------:R-:W-:Y:S01]  /*77f0*/  @!P5 FMUL R160, R160, 0.5 ;  /* 0x3f000000a0a0d820 */ /* 0x000fe20000400000 */
[----:B------:R-:W-:Y:S02]  /*7800*/  FADD R219, R218, R219 ;  /* 0x000000dbdadb7221 */ /* 0x000fe40000000000 */
[----:B------:R-:W-:Y:S02]  /*7810*/  WARPGROUP.ARRIVE ;  /* 0x00000000000079c5 */ /* 0x000fe40000000000 */
[----:B------:R-:W-:-:S03]  /*7820*/  FADD R219, R219, R220 ;  /* 0x000000dcdbdb7221 */ /* 0x000fc60000000000 */
[----:B------:R-:W-:Y:S01]  /*7830*/  @!P4 FMUL R161, R161, 0.5 ;  /* 0x3f000000a1a1c820 */ /* 0x000fe20000400000 */
[----:B------:R-:W-:Y:S01]  /*7840*/  HGMMA.64x256x16.F32 R24, R152, gdesc[UR8].tnspB, R24, gsb0 ;  /* 0x43e0000898187df0 */ /* 0x000fe20008000818 */
[----:B------:R-:W-:Y:S01]  /*7850*/  UMOV UR10, UR8 ;  /* 0x00000008000a7c82 */ /* 0x000fe20008000000 */
[----:B------:R-:W-:Y:S01]  /*7860*/  UMOV UR11, 0x40000040 ;  /* 0x40000040000b7882 */ /* 0x000fe20000000000 */
[----:B------:R-:W-:Y:S01]  /*7870*/  UIADD3 UR8, UR6, 0x100, URZ ;  /* 0x0000010006087890 */ /* 0x000fe2000fffe03f */
[----:B------:R-:W-:Y:S02]  /*7880*/  WARPGROUP.DEPBAR.LE gsb0, 0x0 ;  /* 0x00008000000079c5 */ /* 0x000fe40000010000 */
[----:B------:R-:W1:Y:S08]  /*7890*/  MUFU.EX2 R152, R160 ;  /* 0x000000a000987308 */ /* 0x000e700000000800 */
[----:B------:R-:W2:Y:S08]  /*78a0*/  MUFU.EX2 R153, R161 ;  /* 0x000000a100997308 */ /* 0x000eb00000000800 */
[----:B------:R-:W3:Y:S01]  /*78b0*/  MUFU.EX2 R155, R164 ;  /* 0x000000a4009b7308 */ /* 0x000ee20000000800 */
[----:B-1----:R-:W-:Y:S01]  /*78c0*/  @!P5 FMUL R152, R152, R152 ;  /* 0x000000989898d220 */ /* 0x002fe20000400000 */
[----:B------:R-:W-:Y:S01]  /*78d0*/  FSETP.GEU.AND P5, PT, R165, -126, PT ;  /* 0xc2fc0000a500780b */ /* 0x000fe20003fae000 */
[----:B--2---:R-:W-:Y:S01]  /*78e0*/  @!P4 FMUL R153, R153, R153 ;  /* 0x000000999999c220 */ /* 0x004fe20000400000 */
[----:B------:R-:W-:-:S04]  /*78f0*/  FSETP.GEU.AND P4, PT, R162, -126, PT ;  /* 0xc2fc0000a200780b */ /* 0x000fc80003f8e000 */
[----:B------:R-:W-:-:S07]  /*7900*/  F2FP.F16.F32.PACK_AB R156, R153, R152 ;  /* 0x00000098999c723e */ /* 0x000fce00000000ff */
[----:B------:R-:W-:Y:S01]  /*7910*/  @!P5 FMUL R165, R165, 0.5 ;  /* 0x3f000000a5a5d820 */ /* 0x000fe20000400000 */
[----:B------:R-:W-:Y:S01]  /*7920*/  FADD R152, R23, R152 ;  /* 0x0000009817987221 */ /* 0x000fe20000000000 */
[----:B---3--:R-:W-:Y:S01]  /*7930*/  @!P6 FMUL R155, R155, R155 ;  /* 0x0000009b9b9be220 */ /* 0x008fe20000400000 */
[----:B------:R-:W-:Y:S01]  /*7940*/  FSETP.GEU.AND P6, PT, R163, -126, PT ;  /* 0xc2fc0000a300780b */ /* 0x000fe20003fce000 */
[----:B------:R-:W1:Y:S01]  /*7950*/  MUFU.EX2 R221, R165 ;  /* 0x000000a500dd7308 */ /* 0x000e620000000800 */
[----:B------:R-:W-:Y:S01]  /*7960*/  FADD R152, R152, R153 ;  /* 0x0000009998987221 */ /* 0x000fe20000000000 */
[----:B------:R-:W-:-:S03]  /*7970*/  @!P4 FMUL R162, R162, 0.5 ;  /* 0x3f000000a2a2c820 */ /* 0x000fc60000400000 */
[----:B------:R-:W-:-:S03]  /*7980*/  FADD R152, R152, R155 ;  /* 0x0000009b98987221 */ /* 0x000fc60000000000 */
[----:B------:R-:W2:Y:S04]  /*7990*/  MUFU.EX2 R154, R162 ;  /* 0x000000a2009a7308 */ /* 0x000ea80000000800 */
[----:B------:R-:W-:-:S04]  /*79a0*/  @!P6 FMUL R163, R163, 0.5 ;  /* 0x3f000000a3a3e820 */ /* 0x000fc80000400000 */
[----:B------:R-:W3:Y:S01]  /*79b0*/  MUFU.EX2 R222, R163 ;  /* 0x000000a300de7308 */ /* 0x000ee20000000800 */
[----:B-1----:R-:W-:Y:S01]  /*79c0*/  @!P5 FMUL R221, R221, R221 ;  /* 0x000000ddddddd220 */ /* 0x002fe20000400000 */
[----:B------:R-:W-:-:S04]  /*79d0*/  FSETP.GEU.AND P5, PT, R166, -126, PT ;  /* 0xc2fc0000a600780b */ /* 0x000fc80003fae000 */
[----:B------:R-:W-:Y:S01]  /*79e0*/  F2FP.F16.F32.PACK_AB R158, R221, R155 ;  /* 0x0000009bdd9e723e */ /* 0x000fe200000000ff */
[----:B------:R-:W-:Y:S01]  /*79f0*/  FADD R221, R152, R221 ;  /* 0x000000dd98dd7221 */ /* 0x000fe20000000000 */
[----:B--2---:R-:W-:Y:S01]  /*7a00*/  @!P4 FMUL R154, R154, R154 ;  /* 0x0000009a9a9ac220 */ /* 0x004fe20000400000 */
[----:B------:R-:W-:-:S03]  /*7a10*/  FSETP.GEU.AND P4, PT, R167, -126, PT ;  /* 0xc2fc0000a700780b */ /* 0x000fc60003f8e000 */
[----:B------:R-:W-:-:S03]  /*7a20*/  FADD R219, R219, R154 ;  /* 0x0000009adbdb7221 */ /* 0x000fc60000000000 */
[----:B------:R-:W-:Y:S01]  /*7a30*/  @!P5 FMUL R166, R166, 0.5 ;  /* 0x3f000000a6a6d820 */ /* 0x000fe20000400000 */
[----:B---3--:R-:W-:Y:S01]  /*7a40*/  @!P6 FMUL R222, R222, R222 ;  /* 0x000000dededee220 */ /* 0x008fe20000400000 */
[----:B------:R-:W-:Y:S02]  /*7a50*/  FSETP.GEU.AND P6, PT, R172, -126, PT ;  /* 0xc2fc0000ac00780b */ /* 0x000fe40003fce000 */
[----:B------:R-:W1:Y:S02]  /*7a60*/  MUFU.EX2 R223, R166 ;  /* 0x000000a600df7308 */ /* 0x000e640000000800 */
[----:B------:R-:W-:Y:S01]  /*7a70*/  F2FP.F16.F32.PACK_AB R157, R222, R154 ;  /* 0x0000009ade9d723e */ /* 0x000fe200000000ff */
[----:B------:R-:W-:Y:S01]  /*7a80*/  @!P4 FMUL R167, R167, 0.5 ;  /* 0x3f000000a7a7c820 */ /* 0x000fe20000400000 */
[----:B------:R-:W-:-:S04]  /*7a90*/  FADD R222, R219, R222 ;  /* 0x000000dedbde7221 */ /* 0x000fc80000000000 */
[----:B------:R-:W2:Y:S03]  /*7aa0*/  MUFU.EX2 R224, R167 ;  /* 0x000000a700e07308 */ /* 0x000ea60000000800 */
[----:B------:R-:W-:Y:S01]  /*7ab0*/  @!P6 FMUL R172, R172, 0.5 ;  /* 0x3f000000acace820 */ /* 0x000fe20000400000 */
[----:B-1----:R-:W-:Y:S01]  /*7ac0*/  @!P5 FMUL R223, R223, R223 ;  /* 0x000000dfdfdfd220 */ /* 0x002fe20000400000 */
[----:B------:R-:W-:Y:S01]  /*7ad0*/  FSETP.GEU.AND P5, PT, R168, -126, PT ;  /* 0xc2fc0000a800780b */ /* 0x000fe20003fae000 */
[----:B--2---:R-:W-:Y:S01]  /*7ae0*/  @!P4 FMUL R224, R224, R224 ;  /* 0x000000e0e0e0c220 */ /* 0x004fe20000400000 */
[----:B------:R-:W-:-:S04]  /*7af0*/  FSETP.GEU.AND P4, PT, R169, -126, PT ;  /* 0xc2fc0000a900780b */ /* 0x000fc80003f8e000 */
[----:B------:R-:W-:-:S07]  /*7b00*/  F2FP.F16.F32.PACK_AB R159, R224, R223 ;  /* 0x000000dfe09f723e */ /* 0x000fce00000000ff */
[----:B------:R-:W-:Y:S01]  /*7b10*/  @!P5 FMUL R168, R168, 0.5 ;  /* 0x3f000000a8a8d820 */ /* 0x000fe20000400000 */
[----:B------:R-:W-:Y:S01]  /*7b20*/  FADD R223, R222, R223 ;  /* 0x000000dfdedf7221 */ /* 0x000fe20000000000 */
[----:B------:R-:W-:-:S03]  /*7b30*/  WARPGROUP.ARRIVE ;  /* 0x00000000000079c5 */ /* 0x000fc60000000000 */
[----:B------:R-:W-:Y:S01]  /*7b40*/  FADD R223, R223, R224 ;  /* 0x000000e0dfdf7221 */ /* 0x000fe20000000000 */
[----:B------:R-:W-:Y:S02]  /*7b50*/  @!P4 FMUL R169, R169, 0.5 ;  /* 0x3f000000a9a9c820 */ /* 0x000fe40000400000 */
[----:B------:R-:W-:Y:S01]  /*7b60*/  HGMMA.64x256x16.F32 R24, R156, gdesc[UR8].tnspB, R24, gsb0 ;  /* 0x43e000089c187df0 */ /* 0x000fe20008000818 */
[----:B------:R-:W-:Y:S01]  /*7b70*/  UMOV UR10, UR8 ;  /* 0x00000008000a7c82 */ /* 0x000fe20008000000 */
[----:B------:R-:W-:Y:S01]  /*7b80*/  UMOV UR11, 0x40000040 ;  /* 0x40000040000b7882 */ /* 0x000fe20000000000 */
[----:B------:R-:W-:Y:S01]  /*7b90*/  UIADD3 UR8, UR6, 0x180, URZ ;  /* 0x0000018006087890 */ /* 0x000fe2000fffe03f */
[----:B------:R-:W-:Y:S02]  /*7ba0*/  WARPGROUP.DEPBAR.LE gsb0, 0x0 ;  /* 0x00008000000079c5 */ /* 0x000fe40000010000 */
[----:B------:R-:W1:Y:S08]  /*7bb0*/  MUFU.EX2 R156, R168 ;  /* 0x000000a8009c7308 */ /* 0x000e700000000800 */
[----:B------:R2:W3:Y:S08]  /*7bc0*/  MUFU.EX2 R157, R169 ;  /* 0x000000a9009d7308 */ /* 0x0004f00000000800 */
[----:B------:R-:W4:Y:S01]  /*7bd0*/  MUFU.EX2 R159, R172 ;  /* 0x000000ac009f7308 */ /* 0x000f220000000800 */
[----:B-1----:R-:W-:Y:S01]  /*7be0*/  @!P5 FMUL R156, R156, R156 ;  /* 0x0000009c9c9cd220 */ /* 0x002fe20000400000 */
[----:B------:R-:W-:Y:S01]  /*7bf0*/  FSETP.GEU.AND P5, PT, R173, -126, PT ;  /* 0xc2fc0000ad00780b */ /* 0x000fe20003fae000 */
[----:B--2---:R-:W-:Y:S01]  /*7c00*/  FFMA R169, R187, UR7, -R217 ;  /* 0x00000007bba97c23 */ /* 0x004fe200080008d9 */
[----:B------:R-:W-:Y:S01]  /*7c10*/  UMOV UR7, 0x40000040 ;  /* 0x4000004000077882 */ /* 0x000fe20000000000 */
[----:B---3--:R-:W-:Y:S01]  /*7c20*/  @!P4 FMUL R157, R157, R157 ;  /* 0x0000009d9d9dc220 */ /* 0x008fe20000400000 */
[----:B------:R-:W-:-:S04]  /*7c30*/  FSETP.GEU.AND P4, PT, R170, -126, PT ;  /* 0xc2fc0000aa00780b */ /* 0x000fc80003f8e000 */
[----:B------:R-:W-:-:S05]  /*7c40*/  F2FP.F16.F32.PACK_AB R160, R157, R156 ;  /* 0x0000009c9da0723e */ /* 0x000fca00000000ff */
[----:B------:R-:W-:Y:S01]  /*7c50*/  @!P5 FMUL R173, R173, 0.5 ;  /* 0x3f000000adadd820 */ /* 0x000fe20000400000 */
[----:B------:R-:W-:Y:S01]  /*7c60*/  FADD R156, R221, R156 ;  /* 0x0000009cdd9c7221 */ /* 0x000fe20000000000 */
[----:B----4-:R-:W-:Y:S01]  /*7c70*/  @!P6 FMUL R159, R159, R159 ;  /* 0x0000009f9f9fe220 */ /* 0x010fe20000400000 */
        /* <DEDUP_REMOVED lines=103> */
[----:B------:R-:W-:-:S06]  /*82f0*/  @!P4 FMUL R186, R186, 0.5 ;  /* 0x3f000000babac820 */ /* 0x000fcc0000400000 */
        /* <DEDUP_REMOVED lines=8> */
[----:B------:R-:W-:Y:S02]  /*8380*/  FSETP.GEU.AND P4, PT, R191, -126, PT ;  /* 0xc2fc0000bf00780b */ /* 0x000fe40003f8e000 */
[----:B------:R-:W-:-:S04]  /*8390*/  FADD R167, R167, R184 ;  /* 0x000000b8a7a77221 */ /* 0x000fc80000000000 */
[----:B------:R-:W-:Y:S01]  /*83a0*/  @!P5 FMUL R190, R190, 0.5 ;  /* 0x3f000000bebed820 */ /* 0x000fe20000400000 */
[----:B---3--:R-:W-:Y:S01]  /*83b0*/  @!P6 FMUL R185, R185, R185 ;  /* 0x000000b9b9b9e220 */ /* 0x008fe20000400000 */
[----:B------:R-:W-:Y:S02]  /*83c0*/  FSETP.GEU.AND P6, PT, R196, -126, PT ;  /* 0xc2fc0000c400780b */ /* 0x000fe40003fce000 */
[----:B------:R-:W1:Y:S02]  /*83d0*/  MUFU.EX2 R186, R190 ;  /* 0x000000be00ba7308 */ /* 0x000e640000000800 */
[----:B------:R-:W-:Y:S01]  /*83e0*/  F2FP.F16.F32.PACK_AB R169, R185, R166 ;  /* 0x000000a6b9a9723e */ /* 0x000fe200000000ff */
[----:B------:R-:W-:Y:S01]  /*83f0*/  @!P4 FMUL R191, R191, 0.5 ;  /* 0x3f000000bfbfc820 */ /* 0x000fe20000400000 */
[----:B------:R-:W-:-:S04]  /*8400*/  FADD R166, R235, R166 ;  /* 0x000000a6eba67221 */ /* 0x000fc80000000000 */
[----:B------:R-:W2:Y:S01]  /*8410*/  MUFU.EX2 R187, R191 ;  /* 0x000000bf00bb7308 */ /* 0x000ea20000000800 */
[----:B------:R-:W-:Y:S02]  /*8420*/  FADD R185, R166, R185 ;  /* 0x000000b9a6b97221 */ /* 0x000fe40000000000 */
        /* <DEDUP_REMOVED lines=14> */
[----:B------:R-:W-:Y:S02]  /*8510*/  UIADD3 UR8, UR6, 0x300, URZ ;  /* 0x0000030006087890 */ /* 0x000fe4000fffe03f */
        /* <DEDUP_REMOVED lines=85> */
[----:B------:R-:W-:-:S05]  /*8a70*/  @!P6 FMUL R213, R213, 0.5 ;  /* 0x3f000000d5d5e820 */ /* 0x000fca0000400000 */
        /* <DEDUP_REMOVED lines=9> */
[----:B------:R-:W-:Y:S01]  /*8b10*/  WARPGROUP.ARRIVE ;  /* 0x00000000000079c5 */ /* 0x000fe20000000000 */
[----:B------:R-:W-:Y:S01]  /*8b20*/  FSETP.GEU.AND P6, PT, R211, -126, PT ;  /* 0xc2fc0000d300780b */ /* 0x000fe20003fce000 */
[----:B------:R-:W-:Y:S01]  /*8b30*/  FADD R195, R194, R195 ;  /* 0x000000c3c2c37221 */ /* 0x000fe20000000000 */
[----:B------:R-:W-:-:S03]  /*8b40*/  @!P4 FMUL R209, R209, 0.5 ;  /* 0x3f000000d1d1c820 */ /* 0x000fc60000400000 */
[----:B------:R-:W-:Y:S08]  /*8b50*/  HGMMA.64x256x16.F32 R24, R176, gdesc[UR8].tnspB, R24, gsb0 ;  /* 0x43e00008b0187df0 */ /* 0x000ff00008000818 */
[----:B------:R-:W-:-:S04]  /*8b60*/  @!P6 FMUL R211, R211, 0.5 ;  /* 0x3f000000d3d3e820 */ /* 0x000fc80000400000 */
[----:B------:R-:W1:Y:S02]  /*8b70*/  MUFU.EX2 R197, R211 ;  /* 0x000000d300c57308 */ /* 0x000e640000000800 */
[----:B-1----:R-:W-:Y:S01]  /*8b80*/  @!P6 FMUL R197, R197, R197 ;  /* 0x000000c5c5c5e220 */ /* 0x002fe20000400000 */
[----:B------:R-:W-:-:S05]  /*8b90*/  WARPGROUP.DEPBAR.LE gsb0, 0x0 ;  /* 0x00008000000079c5 */ /* 0x000fca0000010000 */
[----:B------:R-:W1:Y:S08]  /*8ba0*/  MUFU.EX2 R177, R208 ;  /* 0x000000d000b17308 */ /* 0x000e700000000800 */
[----:B------:R-:W2:Y:S01]  /*8bb0*/  MUFU.EX2 R176, R209 ;  /* 0x000000d100b07308 */ /* 0x000ea20000000800 */
[----:B-1----:R-:W-:Y:S01]  /*8bc0*/  @!P5 FMUL R177, R177, R177 ;  /* 0x000000b1b1b1d220 */ /* 0x002fe20000400000 */
[----:B------:R-:W-:Y:S01]  /*8bd0*/  FSETP.GEU.AND P5, PT, R212, -126, PT ;  /* 0xc2fc0000d400780b */ /* 0x000fe20003fae000 */
[----:B--2---:R-:W-:Y:S01]  /*8be0*/  @!P4 FMUL R176, R176, R176 ;  /* 0x000000b0b0b0c220 */ /* 0x004fe20000400000 */
[----:B------:R-:W-:-:S04]  /*8bf0*/  FSETP.GEU.AND P4, PT, R210, -126, PT ;  /* 0xc2fc0000d200780b */ /* 0x000fc80003f8e000 */
[----:B------:R-:W-:-:S07]  /*8c00*/  F2FP.F16.F32.PACK_AB R180, R176, R177 ;  /* 0x000000b1b0b4723e */ /* 0x000fce00000000ff */
[----:B------:R-:W-:Y:S01]  /*8c10*/  @!P5 FMUL R212, R212, 0.5 ;  /* 0x3f000000d4d4d820 */ /* 0x000fe20000400000 */
[----:B------:R-:W-:-:S03]  /*8c20*/  FADD R177, R192, R177 ;  /* 0x000000b1c0b17221 */ /* 0x000fc60000000000 */
[----:B------:R-:W1:Y:S01]  /*8c30*/  MUFU.EX2 R196, R212 ;  /* 0x000000d400c47308 */ /* 0x000e620000000800 */
[----:B------:R-:W-:Y:S01]  /*8c40*/  FADD R177, R177, R176 ;  /* 0x000000b0b1b17221 */ /* 0x000fe20000000000 */
[----:B------:R-:W-:-:S06]  /*8c50*/  @!P4 FMUL R210, R210, 0.5 ;  /* 0x3f000000d2d2c820 */ /* 0x000fcc0000400000 */
[----:B------:R-:W2:Y:S01]  /*8c60*/  MUFU.EX2 R178, R210 ;  /* 0x000000d200b27308 */ /* 0x000ea20000000800 */
[----:B-1----:R-:W-:Y:S01]  /*8c70*/  @!P5 FMUL R196, R196, R196 ;  /* 0x000000c4c4c4d220 */ /* 0x002fe20000400000 */
[----:B------:R-:W-:-:S04]  /*8c80*/  FSETP.GEU.AND P5, PT, R215, -126, PT ;  /* 0xc2fc0000d700780b */ /* 0x000fc80003fae000 */
[----:B------:R-:W-:Y:S01]  /*8c90*/  F2FP.F16.F32.PACK_AB R182, R21, R196 ;  /* 0x000000c415b6723e */ /* 0x000fe200000000ff */
[----:B------:R-:W-:Y:S01]  /*8ca0*/  FADD R196, R177, R196 ;  /* 0x000000c4b1c47221 */ /* 0x000fe20000000000 */
[----:B--2---:R-:W-:Y:S01]  /*8cb0*/  @!P4 FMUL R178, R178, R178 ;  /* 0x000000b2b2b2c220 */ /* 0x004fe20000400000 */
[----:B------:R-:W-:-:S04]  /*8cc0*/  FSETP.GEU.AND P4, PT, R214, -126, PT ;  /* 0xc2fc0000d600780b */ /* 0x000fc80003f8e000 */
[----:B------:R-:W-:Y:S02]  /*8cd0*/  F2FP.F16.F32.PACK_AB R181, R197, R178 ;  /* 0x000000b2c5b5723e */ /* 0x000fe400000000ff */
[----:B------:R-:W-:Y:S01]  /*8ce0*/  @!P5 FMUL R215, R215, 0.5 ;  /* 0x3f000000d7d7d820 */ /* 0x000fe20000400000 */
[----:B------:R-:W-:-:S03]  /*8cf0*/  FADD R178, R195, R178 ;  /* 0x000000b2c3b27221 */ /* 0x000fc60000000000 */
[----:B------:R-:W1:Y:S01]  /*8d00*/  MUFU.EX2 R179, R215 ;  /* 0x000000d700b37308 */ /* 0x000e620000000800 */
[----:B------:R-:W-:Y:S02]  /*8d10*/  FADD R197, R178, R197 ;  /* 0x000000c5b2c57221 */ /* 0x000fe40000000000 */
[----:B------:R-:W-:-:S05]  /*8d20*/  @!P4 FMUL R214, R214, 0.5 ;  /* 0x3f000000d6d6c820 */ /* 0x000fca0000400000 */
[----:B------:R-:W2:Y:S01]  /*8d30*/  MUFU.EX2 R198, R214 ;  /* 0x000000d600c67308 */ /* 0x000ea20000000800 */
[----:B-1----:R-:W-:Y:S01]  /*8d40*/  @!P5 FMUL R179, R179, R179 ;  /* 0x000000b3b3b3d220 */ /* 0x002fe20000400000 */
[----:B--2---:R-:W-:Y:S01]  /*8d50*/  @!P4 FMUL R198, R198, R198 ;  /* 0x000000c6c6c6c220 */ /* 0x004fe20000400000 */
[----:B------:R-:W-:-:S03]  /*8d60*/  ISETP.NE.AND P4, PT, R7, 0x4, PT ;  /* 0x000000040700780c */ /* 0x000fc60003f85270 */
[----:B------:R-:W-:Y:S01]  /*8d70*/  FADD R12, R197, R198 ;  /* 0x000000c6c50c7221 */ /* 0x000fe20000000000 */
[----:B------:R-:W-:Y:S02]  /*8d80*/  F2FP.F16.F32.PACK_AB R183, R179, R198 ;  /* 0x000000c6b3b7723e */ /* 0x000fe400000000ff */
[----:B------:R-:W-:Y:S01]  /*8d90*/  SEL R13, RZ, 0x1, P4 ;  /* 0x00000001ff0d7807 */ /* 0x000fe20002000000 */
[----:B------:R-:W-:Y:S01]  /*8da0*/  FADD R12, R12, R179 ;  /* 0x000000b30c0c7221 */ /* 0x000fe20000000000 */
[----:B------:R-:W-:Y:S01]  /*8db0*/  WARPGROUP.ARRIVE ;  /* 0x00000000000079c5 */ /* 0x000fe20000000000 */
[----:B------:R-:W-:-:S05]  /*8dc0*/  SEL R7, R7, RZ, P4 ;  /* 0x000000ff07077207 */ /* 0x000fca0002000000 */
[----:B------:R-:W-:Y:S03]  /*8dd0*/  HGMMA.64x256x16.F32 R24, R180, gdesc[UR4].tnspB, R24, gsb0 ;  /* 0x43e00004b4187df0 */ /* 0x000fe60008000818 */
[----:B------:R-:W-:Y:S02]  /*8de0*/  WARPGROUP.DEPBAR.LE gsb0, 0x0 ;  /* 0x00008000000079c5 */ /* 0x000fe40000010000 */
[----:B------:R1:W-:Y:S02]  /*8df0*/  SYNCS.ARRIVE.TRANS64.RED.A1T0 RZ, [R10+URZ], RZ ;  /* 0x000000ff0aff79a7 */ /* 0x0003e4000810043f */
[----:B-1----:R-:W-:Y:S01]  /*8e00*/  LOP3.LUT R10, R18, R13, RZ, 0x3c, !PT ;  /* 0x0000000d120a7212 */ /* 0x002fe200078e3cff */
[----:B------:R-:W-:Y:S01]  /*8e10*/  FADD R13, R196, R21 ;  /* 0x00000015c40d7221 */ /* 0x000fe20000000000 */
[----:B------:R-:W-:Y:S06]  /*8e20*/  @P2 BRA `(.L_x_31) ;  /* 0x0000000000f02947 */ /* 0x000fec0003800000 */
[----:B------:R-:W-:Y:S01]  /*8e30*/  ISETP.LT.OR P2, PT, R5, 0x1, !P0 ;  /* 0x000000010500780c */ /* 0x000fe20004741670 */
[----:B------:R-:W-:-:S12]  /*8e40*/  BSSY B0, `(.L_x_32) ;  /* 0x0000039000007945 */ /* 0x000fd80003800000 */
[----:B------:R-:W-:Y:S05]  /*8e50*/  @P2 BRA `(.L_x_33) ;  /* 0x0000000000dc2947 */ /* 0x000fea0003800000 */
[----:B------:R-:W-:Y:S02]  /*8e60*/  ISETP.NE.AND P3, PT, R11, RZ, PT ;  /* 0x000000ff0b00720c */ /* 0x000fe40003f65270 */
[----:B------:R-:W-:Y:S02]  /*8e70*/  LEA R17, R4, R252, 0x3 ;  /* 0x000000fc04117211 */ /* 0x000fe400078e18ff */
[----:B------:R-:W-:-:S09]  /*8e80*/  SHF.L.U32 R18, R6, 0x1f, RZ ;  /* 0x0000001f06127819 */ /* 0x000fd200000006ff */
.L_x_34:
        /* <DEDUP_REMOVED lines=11> */
.L_x_35:
        /* <DEDUP_REMOVED lines=16> */
[----:B------:R-:W-:Y:S01]  /*9040*/  VIADD R4, R4, 0x1 ;  /* 0x0000000104047836 */ /* 0x000fe20000000000 */
[----:B------:R-:W-:Y:S01]  /*9050*/  UIADD3 UR33, UR33, 0x48000, URZ ;  /* 0x0004800021217890 */ /* 0x000fe2000fffe03f */
[----:B------:R-:W-:Y:S01]  /*9060*/  IADD3 R8, R8, 0x1, RZ ;  /* 0x0000000108087810 */ /* 0x000fe20007ffe0ff */
[----:B------:R-:W-:-:S02]  /*9070*/  UIADD3 UR32, UR8, 0x8000, URZ ;  /* 0x0000800008207890 */ /* 0x000fc4000fffe03f */
[----:B------:R-:W-:Y:S01]  /*9080*/  UIADD3 UR24, UR8, 0xc000, URZ ;  /* 0x0000c00008187890 */ /* 0x000fe2000fffe03f */
[----:B------:R-:W-:Y:S01]  /*9090*/  ISETP.NE.AND P2, PT, R4, 0x4, PT ;  /* 0x000000040400780c */ /* 0x000fe20003f45270 */
[----:B------:R-:W-:Y:S02]  /*90a0*/  UIADD3 UR16, UR8, 0x10000, URZ ;  /* 0x0001000008107890 */ /* 0x000fe4000fffe03f */
[----:B------:R-:W-:Y:S01]  /*90b0*/  UIADD3 UR8, UR8, 0x14000, URZ ;  /* 0x0001400008087890 */ /* 0x000fe2000fffe03f */
[----:B------:R-:W-:Y:S01]  /*90c0*/  SEL R17, RZ, 0x1, P2 ;  /* 0x00000001ff117807 */ /* 0x000fe20001000000 */
        /* <DEDUP_REMOVED lines=11> */
[----:B------:R-:W-:-:S02]  /*9180*/  LOP3.LUT R6, R6, R17, RZ, 0x3c, !PT ;  /* 0x0000001106067212 */ /* 0x000fc400078e3cff */
[----:B------:R-:W-:Y:S01]  /*9190*/  SEL R4, R4, RZ, P2 ;  /* 0x000000ff04047207 */ /* 0x000fe20001000000 */
[----:B------:R1:W-:Y:S01]  /*91a0*/  UTMALDG.4D [UR16], [UR30], desc[UR6] ;  /* 0x000006101e0075b4 */ /* 0x0003e20008019000 */
[----:B------:R1:W-:Y:S02]  /*91b0*/  UTMALDG.4D [UR8], [UR30], desc[UR6] ;  /* 0x000006081e0075b4 */ /* 0x0003e40008019000 */
[----:B-1----:R-:W-:-:S03]  /*91c0*/  NOP ;  /* 0x0000000000007918 */ /* 0x002fc60000000000 */
.L_x_33:
[----:B------:R-:W-:Y:S05]  /*91d0*/  BSYNC B0 ;  /* 0x0000000000007941 */ /* 0x000fea0003800000 */
.L_x_32:
[----:B------:R-:W-:-:S07]  /*91e0*/  IADD3 R5, R5, -0x1, RZ ;  /* 0xffffffff05057810 */ /* 0x000fce0007ffe0ff */
.L_x_31:
[----:B------:R-:W-:Y:S02]  /*91f0*/  IADD3 R0, R0, 0x80, RZ ;  /* 0x0000008000007810 */ /* 0x000fe40007ffe0ff */
[----:B------:R-:W-:Y:S02]  /*9200*/  MOV R19, R15 ;  /* 0x0000000f00137202 */ /* 0x000fe40000000f00 */
[----:B------:R-:W-:Y:S01]  /*9210*/  MOV R17, R16 ;  /* 0x0000001000117202 */ /* 0x000fe20000000f00 */
[----:B------:R-:W-:Y:S06]  /*9220*/  @P1 BRA `(.L_x_36) ;  /* 0xffffffc000d81947 */ /* 0x000fec000383ffff */
.L_x_24:
[----:B------:R-:W-:-:S13]  /*9230*/  ISETP.GE.AND P1, PT, R14, 0x1, PT ;  /* 0x000000010e00780c */ /* 0x000fda0003f26270 */
[----:B------:R-:W-:Y:S05]  /*9240*/  @!P1 BRA `(.L_x_37) ;  /* 0x0000004800309947 */ /* 0x000fea0003800000 */
[----:B------:R-:W-:Y:S01]  /*9250*/  IMAD.MOV.U32 R18, RZ, RZ, R15 ;  /* 0x000000ffff127224 */ /* 0x000fe200078e000f */
[----:B-1----:R-:W-:-:S07]  /*9260*/  MOV R17, R16 ;  /* 0x0000001000117202 */ /* 0x002fce0000000f00 */
.L_x_51:
[----:B------:R-:W-:Y:S02]  /*9270*/  LEA R16, R7, R252, 0x3 ;  /* 0x000000fc07107211 */ /* 0x000fe400078e18ff */
[----:B------:R-:W-:-:S07]  /*9280*/  SHF.L.U32 R15, R10, 0x1f, RZ ;  /* 0x0000001f0a0f7819 */ /* 0x000fce00000006ff */
.L_x_38:
        /* <DEDUP_REMOVED lines=8> */
[----:B------:R-:W-:-:S02]  /*9310*/  LEA R20, R7, UR14, 0xc ;  /* 0x0000000e07147c11 */ /* 0x000fc4000f8e60ff */
[----:B------:R-:W-:Y:S01]  /*9320*/  MOV R21, 0x40000040 ;  /* 0x4000004000157802 */ /* 0x000fe20000000f00 */
[----:B------:R-:W5:Y:S01]  /*9330*/  LDL.64 R216, [R1] ;  /* 0x0000000001d87983 */ /* 0x000f620000100a00 */
[C---:B------:R-:W-:Y:S02]  /*9340*/  R2UR UR10, R20.reuse ;  /* 0x00000000140a72ca */ /* 0x040fe400000e0000 */
[----:B------:R-:W-:Y:S02]  /*9350*/  R2UR UR11, R21 ;  /* 0x00000000150b72ca */ /* 0x000fe400000e0000 */
[----:B------:R-:W-:Y:S02]  /*9360*/  IADD3 R22, R20, 0x2, RZ ;  /* 0x0000000214167810 */ /* 0x000fe40007ffe0ff */
[----:B------:R-:W-:Y:S02]  /*9370*/  MOV R23, 0x40000040 ;  /* 0x4000004000177802 */ /* 0x000fe40000000f00 */
[----:B------:R-:W-:-:S02]  /*9380*/  MOV R21, 0x40000040 ;  /* 0x4000004000157802 */ /* 0x000fc40000000f00 */
[----:B------:R-:W-:Y:S02]  /*9390*/  ISETP.NE.AND P1, PT, R245, RZ, PT ;  /* 0x000000fff500720c */ /* 0x000fe40003f25270 */
[----:B------:R-:W-:Y:S02]  /*93a0*/  R2UR UR7, R21 ;  /* 0x00000000150772ca */ /* 0x000fe400000e0000 */
[----:B--2---:R-:W-:Y:S02]  /*93b0*/  R2UR UR8, R152 ;  /* 0x00000000980872ca */ /* 0x004fe400000e0000 */
[----:B------:R-:W-:Y:S02]  /*93c0*/  R2UR UR9, R153 ;  /* 0x00000000990972ca */ /* 0x000fe400000e0000 */
[----:B------:R-:W-:-:S11]  /*93d0*/  WARPGROUP.ARRIVE ;  /* 0x00000000000079c5 */ /* 0x000fd60000000000 */
[----:B------:R-:W-:Y:S01]  /*93e0*/  HGMMA.64x128x16.F32 R152, gdesc[UR8], RZ, !UPT, gsb0 ;  /* 0x01e00000089879f0 */ /* 0x000fe2000c0008ff */
[----:B------:R-:W-:Y:S01]  /*93f0*/  R2UR UR10, R22 ;  /* 0x00000000160a72ca */ /* 0x000fe200000e0000 */
[----:B------:R-:W-:Y:S01]  /*9400*/  VIADD R22, R20, 0x4 ;  /* 0x0000000414167836 */ /* 0x000fe20000000000 */
[----:B------:R-:W-:Y:S02]  /*9410*/  R2UR UR11, R23 ;  /* 0x00000000170b72ca */ /* 0x000fe400000e0000 */
[----:B---3--:R-:W-:Y:S02]  /*9420*/  R2UR UR8, R220 ;  /* 0x00000000dc0872ca */ /* 0x008fe400000e0000 */
[----:B------:R-:W-:Y:S02]  /*9430*/  R2UR UR9, R221 ;  /* 0x00000000dd0972ca */ /* 0x000fe400000e0000 */
[----:B------:R-:W-:Y:S01]  /*9440*/  MOV R23, 0x40000040 ;  /* 0x4000004000177802 */ /* 0x000fe20000000f00 */
[----:B------:R-:W-:-:S02]  /*9450*/  WARPGROUP.DEPBAR.LE gsb0, 0x0 ;  /* 0x00008000000079c5 */ /* 0x000fc40000010000 */
[----:B------:R-:W-:-:S08]  /*9460*/  WARPGROUP.ARRIVE ;  /* 0x00000000000079c5 */ /* 0x000fd00000000000 */
[----:B------:R-:W-:Y:S01]  /*9470*/  HGMMA.64x128x16.F32 R152, gdesc[UR8], R152, gsb0 ;  /* 0x01e00000089879f0 */ /* 0x000fe20008000898 */
[----:B------:R-:W-:Y:S02]  /*9480*/  R2UR UR10, R22 ;  /* 0x00000000160a72ca */ /* 0x000fe400000e0000 */
[----:B------:R-:W-:Y:S02]  /*9490*/  R2UR UR11, R23 ;  /* 0x00000000170b72ca */ /* 0x000fe400000e0000 */
[----:B----4-:R-:W-:Y:S02]  /*94a0*/  R2UR UR8, R218 ;  /* 0x00000000da0872ca */ /* 0x010fe400000e0000 */
[----:B------:R-:W-:Y:S02]  /*94b0*/  R2UR UR9, R219 ;  /* 0x00000000db0972ca */ /* 0x000fe400000e0000 */
[----:B------:R-:W-:Y:S02]  /*94c0*/  IADD3 R22, R20, 0x6, RZ ;  /* 0x0000000614167810 */ /* 0x000fe40007ffe0ff */
[----:B------:R-:W-:Y:S01]  /*94d0*/  MOV R23, 0x40000040 ;  /* 0x4000004000177802 */ /* 0x000fe20000000f00 */
[----:B------:R-:W-:-:S02]  /*94e0*/  WARPGROUP.DEPBAR.LE gsb0, 0x0 ;  /* 0x00008000000079c5 */ /* 0x000fc40000010000 */
[----:B------:R-:W-:-:S06]  /*94f0*/  WARPGROUP.ARRIVE ;  /* 0x00000000000079c5 */ /* 0x000fcc0000000000 */
[----:B------:R-:W-:Y:S01]  /*9500*/  HGMMA.64x128x16.F32 R152, gdesc[UR8], R152, gsb0 ;  /* 0x01e00000089879f0 */ /* 0x000fe20008000898 */
[----:B------:R-:W-:Y:S02]  /*9510*/  R2UR UR10, R22 ;  /* 0x00000000160a72ca */ /* 0x000fe400000e0000 */
[----:B------:R-:W-:Y:S02]  /*9520*/  R2UR UR11, R23 ;  /* 0x00000000170b72ca */ /* 0x000fe400000e0000 */
[----:B-----5:R-:W-:Y:S02]  /*9530*/  R2UR UR8, R216 ;  /* 0x00000000d80872ca */ /* 0x020fe400000e0000 */
[----:B------:R-:W-:Y:S02]  /*9540*/  R2UR UR9, R217 ;  /* 0x00000000d90972ca */ /* 0x000fe400000e0000 */
[----:B------:R-:W-:Y:S02]  /*9550*/  IADD3 R22, R20, 0x400, RZ ;  /* 0x0000040014167810 */ /* 0x000fe40007ffe0ff */
[----:B------:R-:W-:Y:S01]  /*9560*/  MOV R23, 0x40000040 ;  /* 0x4000004000177802 */ /* 0x000fe20000000f00 */
[----:B------:R-:W-:-:S02]  /*9570*/  WARPGROUP.DEPBAR.LE gsb0, 0x0 ;  /* 0x00008000000079c5 */ /* 0x000fc40000010000 */
[----:B------:R-:W-:-:S06]  /*9580*/  WARPGROUP.ARRIVE ;  /* 0x00000000000079c5 */ /* 0x000fcc0000000000 */
[----:B------:R-:W-:Y:S01]  /*9590*/  HGMMA.64x128x16.F32 R152, gdesc[UR8], R152, gsb0 ;  /* 0x01e00000089879f0 */ /* 0x000fe20008000898 */
[----:B------:R-:W-:Y:S01]  /*95a0*/  R2UR UR10, R22 ;  /* 0x00000000160a72ca */ /* 0x000fe200000e0000 */
[----:B------:R-:W-:Y:S01]  /*95b0*/  VIADD R22, R20, 0x402 ;  /* 0x0000040214167836 */ /* 0x000fe20000000000 */
[----:B------:R-:W-:Y:S02]  /*95c0*/  R2UR UR11, R23 ;  /* 0x00000000170b72ca */ /* 0x000fe400000e0000 */
[----:B------:R-:W-:Y:S02]  /*95d0*/  R2UR UR8, R250 ;  /* 0x00000000fa0872ca */ /* 0x000fe400000e0000 */
[----:B------:R-:W-:Y:S02]  /*95e0*/  R2UR UR9, R251 ;  /* 0x00000000fb0972ca */ /* 0x000fe400000e0000 */
[----:B------:R-:W-:Y:S01]  /*95f0*/  MOV R23, 0x40000040 ;  /* 0x4000004000177802 */ /* 0x000fe20000000f00 */
[----:B------:R-:W-:-:S02]  /*9600*/  WARPGROUP.DEPBAR.LE gsb0, 0x0 ;  /* 0x00008000000079c5 */ /* 0x000fc40000010000 */
[----:B------:R-:W-:-:S08]  /*9610*/  WARPGROUP.ARRIVE ;  /* 0x00000000000079c5 */ /* 0x000fd00000000000 */
[----:B------:R-:W-:Y:S01]  /*9620*/  HGMMA.64x128x16.F32 R152, gdesc[UR8], R152, gsb0 ;  /* 0x01e00000089879f0 */ /* 0x000fe20008000898 */
[----:B------:R-:W-:Y:S02]  /*9630*/  R2UR UR10, R22 ;  /* 0x00000000160a72ca */ /* 0x000fe400000e0000 */
[----:B------:R-:W-:Y:S02]  /*9640*/  R2UR UR11, R23 ;  /* 0x00000000170b72ca */ /* 0x000fe400000e0000 */
[----:B------:R-:W-:Y:S02]  /*9650*/  R2UR UR8, R232 ;  /* 0x00000000e80872ca */ /* 0x000fe400000e0000 */
        /* <DEDUP_REMOVED lines=47> */
[----:B------:R-:W-:Y:S02]  /*9950*/  MOV R23, 0x40000040 ;  /* 0x4000004000177802 */ /* 0x000fe40000000f00 */
[----:B------:R-:W-:-:S02]  /*9960*/  R2UR UR58, R22 ;  /* 0x00000000163a72ca */ /* 0x000fc400000e0000 */
[----:B------:R-:W-:Y:S02]  /*9970*/  R2UR UR59, R23 ;  /* 0x00000000173b72ca */ /* 0x000fe400000e0000 */
[----:B------:R-:W-:Y:S02]  /*9980*/  IADD3 R22, R20, 0xc00, RZ ;  /* 0x00000c0014167810 */ /* 0x000fe40007ffe0ff */
[----:B------:R-:W-:Y:S02]  /*9990*/  MOV R23, 0x40000040 ;  /* 0x4000004000177802 */ /* 0x000fe40000000f00 */
[----:B------:R-:W-:Y:S02]  /*99a0*/  R2UR UR54, R22 ;  /* 0x00000000163672ca */ /* 0x000fe400000e0000 */
[----:B------:R-:W-:Y:S02]  /*99b0*/  R2UR UR55, R23 ;  /* 0x00000000173772ca */ /* 0x000fe400000e0000 */
[----:B------:R-:W-:-:S02]  /*99c0*/  IADD3 R22, R20, 0xc02, RZ ;  /* 0x00000c0214167810 */ /* 0x000fc40007ffe0ff */
[----:B------:R-:W-:Y:S02]  /*99d0*/  MOV R23, 0x40000040 ;  /* 0x4000004000177802 */ /* 0x000fe40000000f00 */
[----:B------:R-:W-:Y:S01]  /*99e0*/  R2UR UR50, R22 ;  /* 0x00000000163272ca */ /* 0x000fe200000e0000 */
[----:B------:R-:W-:Y:S01]  /*99f0*/  VIADD R22, R20, 0xc04 ;  /* 0x00000c0414167836 */ /* 0x000fe20000000000 */
[----:B------:R-:W-:Y:S02]  /*9a00*/  R2UR UR51, R23 ;  /* 0x00000000173372ca */ /* 0x000fe400000e0000 */
[----:B------:R-:W-:Y:S02]  /*9a10*/  MOV R23, 0x40000040 ;  /* 0x4000004000177802 */ /* 0x000fe40000000f00 */
[----:B------:R-:W-:Y:S02]  /*9a20*/  R2UR UR46, R22 ;  /* 0x00000000162e72ca */ /* 0x000fe400000e0000 */
[----:B------:R-:W-:-:S02]  /*9a30*/  R2UR UR47, R23 ;  /* 0x00000000172f72ca */ /* 0x000fc400000e0000 */
[----:B------:R-:W-:-:S04]  /*9a40*/  IADD3 R20, R20, 0xc06, RZ ;  /* 0x00000c0614147810 */ /* 0x000fc80007ffe0ff */
        /* <DEDUP_REMOVED lines=21> */
[----:B------:R-:W-:Y:S01]  /*9ba0*/  ISETP.LT.OR P2, PT, R5, 0x1, !P0 ;  /* 0x000000010500780c */ /* 0x000fe20004741670 */
[----:B------:R-:W-:-:S12]  /*9bb0*/  BSSY B0, `(.L_x_40) ;  /* 0x000003a000007945 */ /* 0x000fd80003800000 */
[----:B------:R-:W-:Y:S05]  /*9bc0*/  @P2 BRA `(.L_x_41) ;  /* 0x0000000000e02947 */ /* 0x000fea0003800000 */
[----:B------:R-:W-:Y:S02]  /*9bd0*/  ISETP.NE.AND P3, PT, R11, RZ, PT ;  /* 0x000000ff0b00720c */ /* 0x000fe40003f65270 */
[----:B-1----:R-:W-:Y:S02]  /*9be0*/  LEA R15, R4, R252, 0x3 ;  /* 0x000000fc040f7211 */ /* 0x002fe400078e18ff */
[----:B------:R-:W-:-:S09]  /*9bf0*/  SHF.L.U32 R16, R6, 0x1f, RZ ;  /* 0x0000001f06107819 */ /* 0x000fd200000006ff */
.L_x_42:
        /* <DEDUP_REMOVED lines=8> */
[----:B--2---:R-:W-:-:S04]  /*9c80*/  LOP3.LUT R19, R19, 0x1f, RZ, 0xc0, !PT ;  /* 0x0000001f13137812 */ /* 0x004fc800078ec0ff */
[----:B------:R-:W-:-:S13]  /*9c90*/  ISETP.NE.AND P2, PT, R19, RZ, PT ;  /* 0x000000ff1300720c */ /* 0x000fda0003f45270 */
[----:B---3--:R-:W-:Y:S05]  /*9ca0*/  @!P2 BRA `(.L_x_43) ;  /* 0x000000000004a947 */ /* 0x008fea0003800000 */
[----:B------:R-:W-:Y:S01]  /*9cb0*/  BPT.TRAP 0x1 ;  /* 0x000000040000795c */ /* 0x000fe20000300000 */
.L_x_43:
[----:B-1----:R-:W-:Y:S01]  /*9cc0*/  IMAD R16, R4, 0x10000, R252 ;  /* 0x0001000004107824 */ /* 0x002fe200078e02fc */
[----:B------:R-:W-:Y:S01]  /*9cd0*/  R2UR UR35, R8 ;  /* 0x00000000082372ca */ /* 0x000fe200000e0000 */
[----:B------:R-:W-:Y:S01]  /*9ce0*/  ULDC.64 UR10, c[0x0][0x198] ;  /* 0x00006600000a7ab9 */ /* 0x000fe20000000a00 */
        /* <DEDUP_REMOVED lines=8> */
[----:B------:R-:W-:Y:S01]  /*9d70*/  UMOV UR26, 0x40 ;  /* 0x00000040001a7882 */ /* 0x000fe20000000000 */
[----:B------:R-:W-:Y:S01]  /*9d80*/  UMOV UR28, UR36 ;  /* 0x00000024001c7c82 */ /* 0x000fe20008000000 */
[----:B------:R-:W-:Y:S01]  /*9d90*/  UMOV UR29, UR37 ;  /* 0x00000025001d7c82 */ /* 0x000fe20008000000 */
[----:B------:R-:W-:Y:S01]  /*9da0*/  USHF.L.U32 UR35, UR35, 0x7, URZ ;  /* 0x0000000723237899 */ /* 0x000fe2000800063f */
[----:B------:R-:W-:Y:S01]  /*9db0*/  ISETP.NE.AND P2, PT, R4, 0x4, PT ;  /* 0x000000040400780c */ /* 0x000fe20003f45270 */
[----:B------:R-:W-:-:S02]  /*9dc0*/  UIADD3 UR33, UR33, 0x48000, URZ ;  /* 0x0004800021217890 */ /* 0x000fc4000fffe03f */
[----:B------:R-:W-:Y:S01]  /*9dd0*/  UIADD3 UR32, UR8, 0x8000, URZ ;  /* 0x0000800008207890 */ /* 0x000fe2000fffe03f */
[----:B------:R-:W-:Y:S01]  /*9de0*/  SEL R15, RZ, 0x1, P2 ;  /* 0x00000001ff0f7807 */ /* 0x000fe20001000000 */
[----:B------:R-:W-:Y:S01]  /*9df0*/  UIADD3 UR24, UR8, 0xc000, URZ ;  /* 0x0000c00008187890 */ /* 0x000fe2000fffe03f */
[----:B------:R-:W-:Y:S01]  /*9e00*/  SEL R4, R4, RZ, P2 ;  /* 0x000000ff04047207 */ /* 0x000fe20001000000 */
[----:B------:R-:W-:Y:S01]  /*9e10*/  UIADD3 UR16, UR8, 0x10000, URZ ;  /* 0x0001000008107890 */ /* 0x000fe2000fffe03f */
[----:B------:R-:W-:Y:S01]  /*9e20*/  LOP3.LUT R6, R6, R15, RZ, 0x3c, !PT ;  /* 0x0000000f06067212 */ /* 0x000fe200078e3cff */
[----:B------:R-:W-:Y:S01]  /*9e30*/  UIADD3 UR8, UR8, 0x14000, URZ ;  /* 0x0001400008087890 */ /* 0x000fe2000fffe03f */
        /* <DEDUP_REMOVED lines=14> */
[----:B------:R2:W-:Y:S01]  /*9f20*/  UTMALDG.4D [UR16], [UR30], desc[UR6] ;  /* 0x000006101e0075b4 */ /* 0x0005e20008019000 */
[----:B------:R2:W-:Y:S02]  /*9f30*/  UTMALDG.4D [UR8], [UR30], desc[UR6] ;  /* 0x000006081e0075b4 */ /* 0x0005e40008019000 */
[----:B--2---:R-:W-:Y:S01]  /*9f40*/  NOP ;  /* 0x0000000000007918 */ /* 0x004fe20000000000 */
.L_x_41:
[----:B------:R-:W-:Y:S05]  /*9f50*/  BSYNC B0 ;  /* 0x0000000000007941 */ /* 0x000fea0003800000 */
.L_x_40:
[----:B------:R-:W-:-:S07]  /*9f60*/  IADD3 R5, R5, -0x1, RZ ;  /* 0xffffffff05057810 */ /* 0x000fce0007ffe0ff */
.L_x_39:
[C---:B-1----:R-:W-:Y:S01]  /*9f70*/  IADD3 R15, R0.reuse, 0x1, RZ ;  /* 0x00000001000f7810 */ /* 0x042fe20007ffe0ff */
[----:B------:R-:W-:Y:S05]  /*9f80*/  WARPSYNC.ALL ;  /* 0x0000000000007948 */ /* 0x000fea0003800000 */
[----:B------:R-:W-:Y:S01]  /*9f90*/  IADD3 R16, R0, 0x8, RZ ;  /* 0x0000000800107810 */ /* 0x000fe20007ffe0ff */
[----:B------:R-:W-:Y:S01]  /*9fa0*/  ULDC UR6, c[0x0][0x604] ;  /* 0x0001810000067ab9 */ /* 0x000fe20000000800 */
[-C--:B------:R-:W-:Y:S01]  /*9fb0*/  ISETP.GE.AND P3, PT, R2, R15.reuse, PT ;  /* 0x0000000f0200720c */ /* 0x080fe20003f66270 */
[----:B------:R-:W-:Y:S01]  /*9fc0*/  BSSY B0, `(.L_x_44) ;  /* 0x0000186000007945 */ /* 0x000fe20003800000 */
[----:B------:R-:W-:-:S02]  /*9fd0*/  ISETP.GE.AND P4, PT, R3, R15, PT ;  /* 0x0000000f0300720c */ /* 0x000fc40003f86270 */
[-C--:B------:R-:W-:Y:S02]  /*9fe0*/  ISETP.GE.AND P2, PT, R2, R16.reuse, PT ;  /* 0x000000100200720c */ /* 0x080fe40003f46270 */
[----:B------:R-:W-:Y:S01]  /*9ff0*/  ISETP.GE.AND P6, PT, R3, R16, PT ;  /* 0x000000100300720c */ /* 0x000fe20003fc6270 */
[C---:B------:R-:W-:Y:S01]  /*a000*/  VIADD R16, R0.reuse, 0x10 ;  /* 0x0000001000107836 */ /* 0x040fe20000000000 */
[----:B------:R-:W-:Y:S02]  /*a010*/  IADD3 R15, R0, 0x9, RZ ;  /* 0x00000009000f7810 */ /* 0x000fe40007ffe0ff */
[----:B------:R-:W-:Y:S02]  /*a020*/  FSEL R153, R153, -INF , P3 ;  /* 0xff80000099997808 */ /* 0x000fe40001800000 */
[-C--:B------:R-:W-:Y:S02]  /*a030*/  ISETP.GE.AND P5, PT, R2, R15.reuse, PT ;  /* 0x0000000f0200720c */ /* 0x080fe40003fa6270 */
[----:B------:R-:W-:-:S02]  /*a040*/  ISETP.GE.AND P3, PT, R3, R15, PT ;  /* 0x0000000f0300720c */ /* 0x000fc40003f66270 */
[----:B------:R-:W-:Y:S02]  /*a050*/  FSEL R155, R155, -INF , P4 ;  /* 0xff8000009b9b7808 */ /* 0x000fe40002000000 */
[----:B------:R-:W-:Y:S02]  /*a060*/  FSEL R156, R156, -INF , P2 ;  /* 0xff8000009c9c7808 */ /* 0x000fe40001000000 */
[----:B------:R-:W-:Y:S02]  /*a070*/  IADD3 R15, R0, 0x11, RZ ;  /* 0x00000011000f7810 */ /* 0x000fe40007ffe0ff */
[-C--:B------:R-:W-:Y:S02]  /*a080*/  ISETP.GE.AND P4, PT, R2, R16.reuse, PT ;  /* 0x000000100200720c */ /* 0x080fe40003f86270 */
[----:B------:R-:W-:Y:S02]  /*a090*/  ISETP.GE.AND P2, PT, R3, R16, PT ;  /* 0x000000100300720c */ /* 0x000fe40003f46270 */
[----:B------:R-:W-:-:S02]  /*a0a0*/  IADD3 R16, R0, 0x18, RZ ;  /* 0x0000001800107810 */ /* 0x000fc40007ffe0ff */
[----:B------:R-:W-:Y:S02]  /*a0b0*/  FSEL R158, R158, -INF , P6 ;  /* 0xff8000009e9e7808 */ /* 0x000fe40003000000 */
[----:B------:R-:W-:Y:S02]  /*a0c0*/  FSEL R157, R157, -INF , P5 ;  /* 0xff8000009d9d7808 */ /* 0x000fe40002800000 */
[-C--:B------:R-:W-:Y:S02]  /*a0d0*/  ISETP.GE.AND P6, PT, R2, R15.reuse, PT ;  /* 0x0000000f0200720c */ /* 0x080fe40003fc6270 */
[----:B------:R-:W-:Y:S02]  /*a0e0*/  ISETP.GE.AND P5, PT, R3, R15, PT ;  /* 0x0000000f0300720c */ /* 0x000fe40003fa6270 */
[----:B------:R-:W-:Y:S02]  /*a0f0*/  FSEL R159, R159, -INF , P3 ;  /* 0xff8000009f9f7808 */ /* 0x000fe40001800000 */
[----:B------:R-:W-:-:S02]  /*a100*/  FSEL R160, R160, -INF , P4 ;  /* 0xff800000a0a07808 */ /* 0x000fc40002000000 */
[----:B------:R-:W-:Y:S02]  /*a110*/  IADD3 R15, R0, 0x19, RZ ;  /* 0x00000019000f7810 */ /* 0x000fe40007ffe0ff */
[-C--:B------:R-:W-:Y:S02]  /*a120*/  ISETP.GE.AND P3, PT, R2, R16.reuse, PT ;  /* 0x000000100200720c */ /* 0x080fe40003f66270 */
[----:B------:R-:W-:Y:S02]  /*a130*/  ISETP.GE.AND P4, PT, R3, R16, PT ;  /* 0x000000100300720c */ /* 0x000fe40003f86270 */
[----:B------:R-:W-:Y:S02]  /*a140*/  IADD3 R16, R0, 0x20, RZ ;  /* 0x0000002000107810 */ /* 0x000fe40007ffe0ff */
[----:B------:R-:W-:Y:S02]  /*a150*/  FSEL R162, R162, -INF , P2 ;  /* 0xff800000a2a27808 */ /* 0x000fe40001000000 */
[----:B------:R-:W-:-:S02]  /*a160*/  FSEL R161, R161, -INF , P6 ;  /* 0xff800000a1a17808 */ /* 0x000fc40003000000 */
[-C--:B------:R-:W-:Y:S02]  /*a170*/  ISETP.GE.AND P2, PT, R2, R15.reuse, PT ;  /* 0x0000000f0200720c */ /* 0x080fe40003f46270 */
[----:B------:R-:W-:Y:S02]  /*a180*/  ISETP.GE.AND P6, PT, R3, R15, PT ;  /* 0x0000000f0300720c */ /* 0x000fe40003fc6270 */
[----:B------:R-:W-:Y:S02]  /*a190*/  FSEL R163, R163, -INF , P5 ;  /* 0xff800000a3a37808 */ /* 0x000fe40002800000 */
[----:B------:R-:W-:Y:S02]  /*a1a0*/  FSEL R164, R164, -INF , P3 ;  /* 0xff800000a4a47808 */ /* 0x000fe40001800000 */
[----:B------:R-:W-:Y:S02]  /*a1b0*/  IADD3 R15, R0, 0x21, RZ ;  /* 0x00000021000f7810 */ /* 0x000fe40007ffe0ff */
[----:B------:R-:W-:-:S02]  /*a1c0*/  ISETP.GE.AND P5, PT, R2, R16, PT ;  /* 0x000000100200720c */ /* 0x000fc40003fa6270 */
[----:B------:R-:W-:Y:S01]  /*a1d0*/  ISETP.GE.AND P3, PT, R3, R16, PT ;  /* 0x000000100300720c */ /* 0x000fe20003f66270 */
[----:B------:R-:W-:Y:S01]  /*a1e0*/  VIADD R16, R0, 0x28 ;  /* 0x0000002800107836 */ /* 0x000fe20000000000 */
[----:B------:R-:W-:Y:S02]  /*a1f0*/  FSEL R166, R166, -INF , P4 ;  /* 0xff800000a6a67808 */ /* 0x000fe40002000000 */
[----:B------:R-:W-:Y:S02]  /*a200*/  FSEL R165, R165, -INF , P2 ;  /* 0xff800000a5a57808 */ /* 0x000fe40001000000 */
[-C--:B------:R-:W-:Y:S02]  /*a210*/  ISETP.GE.AND P4, PT, R2, R15.reuse, PT ;  /* 0x0000000f0200720c */ /* 0x080fe40003f86270 */
[----:B------:R-:W-:Y:S02]  /*a220*/  ISETP.GE.AND P2, PT, R3, R15, PT ;  /* 0x0000000f0300720c */ /* 0x000fe40003f46270 */
[----:B------:R-:W-:-:S02]  /*a230*/  IADD3 R15, R0, 0x29, RZ ;  /* 0x00000029000f7810 */ /* 0x000fc40007ffe0ff */
[----:B------:R-:W-:Y:S02]  /*a240*/  FSEL R167, R167, -INF , P6 ;  /* 0xff800000a7a77808 */ /* 0x000fe40003000000 */
[----:B------:R-:W-:Y:S02]  /*a250*/  FSEL R168, R168, -INF , P5 ;  /* 0xff800000a8a87808 */ /* 0x000fe40002800000 */
[-C--:B------:R-:W-:Y:S02]  /*a260*/  ISETP.GE.AND P6, PT, R2, R16.reuse, PT ;  /* 0x000000100200720c */ /* 0x080fe40003fc6270 */
[----:B------:R-:W-:Y:S02]  /*a270*/  ISETP.GE.AND P5, PT, R3, R16, PT ;  /* 0x000000100300720c */ /* 0x000fe40003fa6270 */
[----:B------:R-:W-:Y:S02]  /*a280*/  IADD3 R16, R0, 0x30, RZ ;  /* 0x0000003000107810 */ /* 0x000fe40007ffe0ff */
[----:B------:R-:W-:-:S02]  /*a290*/  FSEL R170, R170, -INF , P3 ;  /* 0xff800000aaaa7808 */ /* 0x000fc40001800000 */
[----:B------:R-:W-:Y:S02]  /*a2a0*/  FSEL R169, R169, -INF , P4 ;  /* 0xff800000a9a97808 */ /* 0x000fe40002000000 */
[-C--:B------:R-:W-:Y:S02]  /*a2b0*/  ISETP.GE.AND P3, PT, R2, R15.reuse, PT ;  /* 0x0000000f0200720c */ /* 0x080fe40003f66270 */
[----:B------:R-:W-:Y:S02]  /*a2c0*/  ISETP.GE.AND P4, PT, R3, R15, PT ;  /* 0x0000000f0300720c */ /* 0x000fe40003f86270 */
[----:B------:R-:W-:Y:S02]  /*a2d0*/  IADD3 R15, R0, 0x31, RZ ;  /* 0x00000031000f7810 */ /* 0x000fe40007ffe0ff */
[----:B------:R-:W-:Y:S02]  /*a2e0*/  FSEL R171, R171, -INF , P2 ;  /* 0xff800000abab7808 */ /* 0x000fe40001000000 */
[----:B------:R-:W-:-:S02]  /*a2f0*/  FSEL R172, R172, -INF , P6 ;  /* 0xff800000acac7808 */ /* 0x000fc40003000000 */
[-C--:B------:R-:W-:Y:S02]  /*a300*/  ISETP.GE.AND P2, PT, R2, R16.reuse, PT ;  /* 0x000000100200720c */ /* 0x080fe40003f46270 */
[----:B------:R-:W-:Y:S02]  /*a310*/  ISETP.GE.AND P6, PT, R3, R16, PT ;  /* 0x000000100300720c */ /* 0x000fe40003fc6270 */
[----:B------:R-:W-:Y:S02]  /*a320*/  IADD3 R16, R0, 0x38, RZ ;  /* 0x0000003800107810 */ /* 0x000fe40007ffe0ff */
[----:B------:R-:W-:Y:S02]  /*a330*/  FSEL R174, R174, -INF , P5 ;  /* 0xff800000aeae7808 */ /* 0x000fe40002800000 */
[----:B------:R-:W-:Y:S02]  /*a340*/  FSEL R173, R173, -INF , P3 ;  /* 0xff800000adad7808 */ /* 0x000fe40001800000 */
[----:B------:R-:W-:-:S02]  /*a350*/  ISETP.GE.AND P5, PT, R2, R15, PT ;  /* 0x0000000f0200720c */ /* 0x000fc40003fa6270 */
[----:B------:R-:W-:Y:S02]  /*a360*/  ISETP.GE.AND P3, PT, R3, R15, PT ;  /* 0x0000000f0300720c */ /* 0x000fe40003f66270 */
[----:B------:R-:W-:Y:S02]  /*a370*/  IADD3 R15, R0, 0x39, RZ ;  /* 0x00000039000f7810 */ /* 0x000fe40007ffe0ff */
[----:B------:R-:W-:Y:S02]  /*a380*/  FSEL R175, R175, -INF , P4 ;  /* 0xff800000afaf7808 */ /* 0x000fe40002000000 */
[----:B------:R-:W-:Y:S02]  /*a390*/  FSEL R176, R176, -INF , P2 ;  /* 0xff800000b0b07808 */ /* 0x000fe40001000000 */
[-C--:B------:R-:W-:Y:S02]  /*a3a0*/  ISETP.GE.AND P4, PT, R2, R16.reuse, PT ;  /* 0x000000100200720c */ /* 0x080fe40003f86270 */
[----:B------:R-:W-:Y:S01]  /*a3b0*/  ISETP.GE.AND P2, PT, R3, R16, PT ;  /* 0x000000100300720c */ /* 0x000fe20003f46270 */
[----:B------:R-:W-:Y:S01]  /*a3c0*/  VIADD R16, R0, 0x40 ;  /* 0x0000004000107836 */ /* 0x000fe20000000000 */
[----:B------:R-:W-:-:S02]  /*a3d0*/  FSEL R178, R178, -INF , P6 ;  /* 0xff800000b2b27808 */ /* 0x000fc40003000000 */
[----:B------:R-:W-:Y:S02]  /*a3e0*/  FSEL R177, R177, -INF , P5 ;  /* 0xff800000b1b17808 */ /* 0x000fe40002800000 */
[-C--:B------:R-:W-:Y:S02]  /*a3f0*/  ISETP.GE.AND P6, PT, R2, R15.reuse, PT ;  /* 0x0000000f0200720c */ /* 0x080fe40003fc6270 */
[C---:B------:R-:W-:Y:S02]  /*a400*/  ISETP.GE.AND P5, PT, R3.reuse, R15, PT ;  /* 0x0000000f0300720c */ /* 0x040fe40003fa6270 */
[----:B------:R-:W-:Y:S02]  /*a410*/  IADD3 R15, R0, 0x41, RZ ;  /* 0x00000041000f7810 */ /* 0x000fe40007ffe0ff */
[----:B------:R-:W-:Y:S02]  /*a420*/  FSEL R180, R180, -INF , P4 ;  /* 0xff800000b4b47808 */ /* 0x000fe40002000000 */
[----:B------:R-:W-:-:S02]  /*a430*/  ISETP.GE.AND P4, PT, R3, R16, PT ;  /* 0x000000100300720c */ /* 0x000fc40003f86270 */
[----:B------:R-:W-:Y:S02]  /*a440*/  FSEL R179, R179, -INF , P3 ;  /* 0xff800000b3b37808 */ /* 0x000fe40001800000 */
[----:B------:R-:W-:Y:S02]  /*a450*/  FSEL R182, R182, -INF , P2 ;  /* 0xff800000b6b67808 */ /* 0x000fe40001000000 */
[C---:B------:R-:W-:Y:S02]  /*a460*/  ISETP.GE.AND P3, PT, R2.reuse, R16, PT ;  /* 0x000000100200720c */ /* 0x040fe40003f66270 */
[----:B------:R-:W-:Y:S02]  /*a470*/  ISETP.GE.AND P2, PT, R2, R15, PT ;  /* 0x0000000f0200720c */ /* 0x000fe40003f46270 */
[----:B------:R-:W-:Y:S02]  /*a480*/  IADD3 R16, R0, 0x48, RZ ;  /* 0x0000004800107810 */ /* 0x000fe40007ffe0ff */
[----:B------:R-:W-:-:S02]  /*a490*/  FSEL R186, R186, -INF , P4 ;  /* 0xff800000baba7808 */ /* 0x000fc40002000000 */
[----:B------:R-:W-:Y:S02]  /*a4a0*/  ISETP.GE.AND P4, PT, R2, R0, PT ;  /* 0x000000000200720c */ /* 0x000fe40003f86270 */
[----:B------:R-:W-:Y:S02]  /*a4b0*/  FSEL R183, R183, -INF , P5 ;  /* 0xff800000b7b77808 */ /* 0x000fe40002800000 */
[----:B------:R-:W-:Y:S02]  /*a4c0*/  FSEL R184, R184, -INF , P3 ;  /* 0xff800000b8b87808 */ /* 0x000fe40001800000 */
[----:B------:R-:W-:Y:S02]  /*a4d0*/  FSEL R185, R185, -INF , P2 ;  /* 0xff800000b9b97808 */ /* 0x000fe40001000000 */
[-C--:B------:R-:W-:Y:S02]  /*a4e0*/  ISETP.GE.AND P5, PT, R2, R16.reuse, PT ;  /* 0x000000100200720c */ /* 0x080fe40003fa6270 */
[----:B------:R-:W-:-:S02]  /*a4f0*/  ISETP.GE.AND P3, PT, R3, R16, PT ;  /* 0x000000100300720c */ /* 0x000fc40003f66270 */
[----:B------:R-:W-:Y:S02]  /*a500*/  ISETP.GE.AND P2, PT, R3, R0, PT ;  /* 0x000000000300720c */ /* 0x000fe40003f46270 */
[----:B------:R-:W-:Y:S02]  /*a510*/  IADD3 R16, R0, 0x50, RZ ;  /* 0x0000005000107810 */ /* 0x000fe40007ffe0ff */
[----:B------:R-:W-:Y:S02]  /*a520*/  FSEL R152, R152, -INF , P4 ;  /* 0xff80000098987808 */ /* 0x000fe40002000000 */
[----:B------:R-:W-:Y:S02]  /*a530*/  FSEL R154, R154, -INF , P2 ;  /* 0xff8000009a9a7808 */ /* 0x000fe40001000000 */
[----:B------:R-:W-:Y:S02]  /*a540*/  FSEL R188, R188, -INF , P5 ;  /* 0xff800000bcbc7808 */ /* 0x000fe40002800000 */
[----:B------:R-:W-:-:S02]  /*a550*/  ISETP.GE.AND P5, PT, R2, R16, PT ;  /* 0x000000100200720c */ /* 0x000fc40003fa6270 */
[----:B------:R-:W-:Y:S02]  /*a560*/  ISETP.GE.AND P2, PT, R3, R16, PT ;  /* 0x000000100300720c */ /* 0x000fe40003f46270 */
        /* <DEDUP_REMOVED lines=26> */
[----:B------:R-:W-:Y:S02]  /*a710*/  FSEL R181, R181, -INF , P6 ;  /* 0xff800000b5b57808 */ /* 0x000fe40003000000 */
[----:B------:R-:W-:Y:S02]  /*a720*/  FMNMX R19, R177, R16, !PT ;  /* 0x00000010b1137209 */ /* 0x000fe40007800000 */
[----:B------:R-:W-:-:S02]  /*a730*/  ISETP.GE.AND P6, PT, R3, R15, PT ;  /* 0x0000000f0300720c */ /* 0x000fc40003fc6270 */
[----:B------:R-:W-:Y:S02]  /*a740*/  IADD3 R15, R0, 0x49, RZ ;  /* 0x00000049000f7810 */ /* 0x000fe40007ffe0ff */
[----:B------:R-:W-:Y:S02]  /*a750*/  FMNMX R21, R179, R20, !PT ;  /* 0x00000014b3157209 */ /* 0x000fe40007800000 */
[----:B------:R-:W-:Y:S02]  /*a760*/  FMNMX R16, R180, R19, !PT ;  /* 0x00000013b4107209 */ /* 0x000fe40007800000 */
[----:B------:R-:W-:Y:S02]  /*a770*/  FSEL R187, R187, -INF , P6 ;  /* 0xff800000bbbb7808 */ /* 0x000fe40003000000 */
[-C--:B------:R-:W-:Y:S02]  /*a780*/  ISETP.GE.AND P6, PT, R2, R15.reuse, PT ;  /* 0x0000000f0200720c */ /* 0x080fe40003fc6270 */
[----:B------:R-:W-:-:S02]  /*a790*/  ISETP.GE.AND P4, PT, R3, R15, PT ;  /* 0x0000000f0300720c */ /* 0x000fc40003f86270 */
[----:B------:R-:W-:Y:S02]  /*a7a0*/  FMNMX R20, R182, R21, !PT ;  /* 0x00000015b6147209 */ /* 0x000fe40007800000 */
[----:B------:R-:W-:Y:S02]  /*a7b0*/  IADD3 R15, R0, 0x51, RZ ;  /* 0x00000051000f7810 */ /* 0x000fe40007ffe0ff */
[----:B------:R-:W-:Y:S02]  /*a7c0*/  FMNMX R19, R181, R16, !PT ;  /* 0x00000010b5137209 */ /* 0x000fe40007800000 */
[----:B------:R-:W-:Y:S02]  /*a7d0*/  FSEL R190, R190, -INF , P3 ;  /* 0xff800000bebe7808 */ /* 0x000fe40001800000 */
[----:B------:R-:W-:Y:S02]  /*a7e0*/  FSEL R189, R189, -INF , P6 ;  /* 0xff800000bdbd7808 */ /* 0x000fe40003000000 */
[----:B------:R-:W-:-:S02]  /*a7f0*/  FMNMX R21, R183, R20, !PT ;  /* 0x00000014b7157209 */ /* 0x000fc40007800000 */
[-C--:B------:R-:W-:Y:S02]  /*a800*/  ISETP.GE.AND P3, PT, R2, R15.reuse, PT ;  /* 0x0000000f0200720c */ /* 0x080fe40003f66270 */
[----:B------:R-:W-:Y:S01]  /*a810*/  ISETP.GE.AND P6, PT, R3, R15, PT ;  /* 0x0000000f0300720c */ /* 0x000fe20003fc6270 */
[----:B------:R-:W-:Y:S01]  /*a820*/  VIADD R15, R0, 0x58 ;  /* 0x00000058000f7836 */ /* 0x000fe20000000000 */
[----:B------:R-:W-:Y:S02]  /*a830*/  FMNMX R16, R184, R19, !PT ;  /* 0x00000013b8107209 */ /* 0x000fe40007800000 */
[----:B------:R-:W-:Y:S02]  /*a840*/  FMNMX R20, R186, R21, !PT ;  /* 0x00000015ba147209 */ /* 0x000fe40007800000 */
[----:B------:R-:W-:Y:S02]  /*a850*/  FSEL R191, R191, -INF , P4 ;  /* 0xff800000bfbf7808 */ /* 0x000fe40002000000 */
[----:B------:R-:W-:-:S02]  /*a860*/  FSEL R192, R192, -INF , P5 ;  /* 0xff800000c0c07808 */ /* 0x000fc40002800000 */
[----:B------:R-:W-:Y:S02]  /*a870*/  FMNMX R19, R185, R16, !PT ;  /* 0x00000010b9137209 */ /* 0x000fe40007800000 */
[-C--:B------:R-:W-:Y:S02]  /*a880*/  ISETP.GE.AND P4, PT, R2, R15.reuse, PT ;  /* 0x0000000f0200720c */ /* 0x080fe40003f86270 */
[----:B------:R-:W-:Y:S02]  /*a890*/  ISETP.GE.AND P5, PT, R3, R15, PT ;  /* 0x0000000f0300720c */ /* 0x000fe40003fa6270 */
[----:B------:R-:W-:Y:S02]  /*a8a0*/  IADD3 R15, R0, 0x59, RZ ;  /* 0x00000059000f7810 */ /* 0x000fe40007ffe0ff */
[----:B------:R-:W-:Y:S02]  /*a8b0*/  FMNMX R21, R187, R20, !PT ;  /* 0x00000014bb157209 */ /* 0x000fe40007800000 */
[----:B------:R-:W-:-:S02]  /*a8c0*/  FMNMX R16, R188, R19, !PT ;  /* 0x00000013bc107209 */ /* 0x000fc40007800000 */
[----:B------:R-:W-:Y:S02]  /*a8d0*/  FSEL R194, R194, -INF , P2 ;  /* 0xff800000c2c27808 */ /* 0x000fe40001000000 */
[----:B------:R-:W-:Y:S02]  /*a8e0*/  FSEL R193, R193, -INF , P3 ;  /* 0xff800000c1c17808 */ /* 0x000fe40001800000 */
[-C--:B------:R-:W-:Y:S02]  /*a8f0*/  ISETP.GE.AND P2, PT, R2, R15.reuse, PT ;  /* 0x0000000f0200720c */ /* 0x080fe40003f46270 */
[----:B------:R-:W-:Y:S02]  /*a900*/  ISETP.GE.AND P3, PT, R3, R15, PT ;  /* 0x0000000f0300720c */ /* 0x000fe40003f66270 */
[----:B------:R-:W-:Y:S02]  /*a910*/  FMNMX R20, R190, R21, !PT ;  /* 0x00000015be147209 */ /* 0x000fe40007800000 */
[----:B------:R-:W-:-:S02]  /*a920*/  IADD3 R15, R0, 0x60, RZ ;  /* 0x00000060000f7810 */ /* 0x000fc40007ffe0ff */
[----:B------:R-:W-:Y:S02]  /*a930*/  FMNMX R19, R189, R16, !PT ;  /* 0x00000010bd137209 */ /* 0x000fe40007800000 */
[----:B------:R-:W-:Y:S02]  /*a940*/  FSEL R195, R195, -INF , P6 ;  /* 0xff800000c3c37808 */ /* 0x000fe40003000000 */
[----:B------:R-:W-:Y:S02]  /*a950*/  FSEL R196, R196, -INF , P4 ;  /* 0xff800000c4c47808 */ /* 0x000fe40002000000 */
[----:B------:R-:W-:Y:S02]  /*a960*/  FMNMX R21, R191, R20, !PT ;  /* 0x00000014bf157209 */ /* 0x000fe40007800000 */
[-C--:B------:R-:W-:Y:S02]  /*a970*/  ISETP.GE.AND P6, PT, R2, R15.reuse, PT ;  /* 0x0000000f0200720c */ /* 0x080fe40003fc6270 */
[----:B------:R-:W-:-:S02]  /*a980*/  ISETP.GE.AND P4, PT, R3, R15, PT ;  /* 0x0000000f0300720c */ /* 0x000fc40003f86270 */
[----:B------:R-:W-:Y:S02]  /*a990*/  IADD3 R15, R0, 0x61, RZ ;  /* 0x00000061000f7810 */ /* 0x000fe40007ffe0ff */
[----:B------:R-:W-:Y:S02]  /*a9a0*/  FMNMX R16, R192, R19, !PT ;  /* 0x00000013c0107209 */ /* 0x000fe40007800000 */
[----:B------:R-:W-:Y:S02]  /*a9b0*/  FMNMX R20, R194, R21, !PT ;  /* 0x00000015c2147209 */ /* 0x000fe40007800000 */
[----:B------:R-:W-:Y:S02]  /*a9c0*/  FSEL R198, R198, -INF , P5 ;  /* 0xff800000c6c67808 */ /* 0x000fe40002800000 */
[----:B------:R-:W-:Y:S02]  /*a9d0*/  FSEL R197, R197, -INF , P2 ;  /* 0xff800000c5c57808 */ /* 0x000fe40001000000 */
[----:B------:R-:W-:-:S02]  /*a9e0*/  ISETP.GE.AND P5, PT, R2, R15, PT ;  /* 0x0000000f0200720c */ /* 0x000fc40003fa6270 */
[----:B------:R-:W-:Y:S02]  /*a9f0*/  ISETP.GE.AND P2, PT, R3, R15, PT ;  /* 0x0000000f0300720c */ /* 0x000fe40003f46270 */
[----:B------:R-:W-:Y:S02]  /*aa00*/  FMNMX R19, R193, R16, !PT ;  /* 0x00000010c1137209 */ /* 0x000fe40007800000 */
[----:B------:R-:W-:Y:S02]  /*aa10*/  IADD3 R15, R0, 0x68, RZ ;  /* 0x00000068000f7810 */ /* 0x000fe40007ffe0ff */
        /* <DEDUP_REMOVED lines=12> */
[----:B------:R-:W-:Y:S01]  /*aae0*/  ISETP.GE.AND P5, PT, R3, R15, PT ;  /* 0x0000000f0300720c */ /* 0x000fe20003fa6270 */
[----:B------:R-:W-:Y:S01]  /*aaf0*/  VIADD R15, R0, 0x70 ;  /* 0x00000070000f7836 */ /* 0x000fe20000000000 */
[----:B------:R-:W-:Y:S02]  /*ab00*/  FMNMX R21, R199, R20, !PT ;  /* 0x00000014c7157209 */ /* 0x000fe40007800000 */
[----:B------:R-:W-:-:S02]  /*ab10*/  FMNMX R16, R200, R19, !PT ;  /* 0x00000013c8107209 */ /* 0x000fc40007800000 */
[----:B------:R-:W-:Y:S02]  /*ab20*/  FSEL R203, R203, -INF , P2 ;  /* 0xff800000cbcb7808 */ /* 0x000fe40001000000 */
[----:B------:R-:W-:Y:S02]  /*ab30*/  FMNMX R20, R202, R21, !PT ;  /* 0x00000015ca147209 */ /* 0x000fe40007800000 */
[----:B------:R-:W-:Y:S02]  /*ab40*/  FSEL R204, R204, -INF , P3 ;  /* 0xff800000cccc7808 */ /* 0x000fe40001800000 */
[-C--:B------:R-:W-:Y:S02]  /*ab50*/  ISETP.GE.AND P2, PT, R2, R15.reuse, PT ;  /* 0x0000000f0200720c */ /* 0x080fe40003f46270 */
[----:B------:R-:W-:Y:S02]  /*ab60*/  ISETP.GE.AND P3, PT, R3, R15, PT ;  /* 0x0000000f0300720c */ /* 0x000fe40003f66270 */
[----:B------:R-:W-:-:S02]  /*ab70*/  FMNMX R19, R201, R16, !PT ;  /* 0x00000010c9137209 */ /* 0x000fc40007800000 */
[----:B------:R-:W-:Y:S02]  /*ab80*/  IADD3 R15, R0, 0x71, RZ ;  /* 0x00000071000f7810 */ /* 0x000fe40007ffe0ff */
[----:B------:R-:W-:Y:S02]  /*ab90*/  FSEL R206, R206, -INF , P6 ;  /* 0xff800000cece7808 */ /* 0x000fe40003000000 */
[----:B------:R-:W-:Y:S02]  /*aba0*/  FMNMX R21, R203, R20, !PT ;  /* 0x00000014cb157209 */ /* 0x000fe40007800000 */
[----:B------:R-:W-:Y:S02]  /*abb0*/  FSEL R205, R205, -INF , P4 ;  /* 0xff800000cdcd7808 */ /* 0x000fe40002000000 */
[----:B------:R-:W-:Y:S02]  /*abc0*/  FMNMX R16, R204, R19, !PT ;  /* 0x00000013cc107209 */ /* 0x000fe40007800000 */
[----:B------:R-:W-:-:S02]  /*abd0*/  ISETP.GE.AND P6, PT, R2, R15, PT ;  /* 0x0000000f0200720c */ /* 0x000fc40003fc6270 */
[----:B------:R-:W-:Y:S02]  /*abe0*/  ISETP.GE.AND P4, PT, R3, R15, PT ;  /* 0x0000000f0300720c */ /* 0x000fe40003f86270 */
[----:B------:R-:W-:Y:S02]  /*abf0*/  IADD3 R15, R0, 0x78, RZ ;  /* 0x00000078000f7810 */ /* 0x000fe40007ffe0ff */
[----:B------:R-:W-:Y:S02]  /*ac00*/  FSEL R207, R207, -INF , P5 ;  /* 0xff800000cfcf7808 */ /* 0x000fe40002800000 */
[----:B------:R-:W-:Y:S02]  /*ac10*/  FMNMX R20, R206, R21, !PT ;  /* 0x00000015ce147209 */ /* 0x000fe40007800000 */
[----:B------:R-:W-:Y:S02]  /*ac20*/  FSEL R208, R208, -INF , P2 ;  /* 0xff800000d0d07808 */ /* 0x000fe40001000000 */
[----:B------:R-:W-:-:S02]  /*ac30*/  FMNMX R19, R205, R16, !PT ;  /* 0x00000010cd137209 */ /* 0x000fc40007800000 */
[-C--:B------:R-:W-:Y:S02]  /*ac40*/  ISETP.GE.AND P5, PT, R2, R15.reuse, PT ;  /* 0x0000000f0200720c */ /* 0x080fe40003fa6270 */
[----:B------:R-:W-:Y:S02]  /*ac50*/  ISETP.GE.AND P2, PT, R3, R15, PT ;  /* 0x0000000f0300720c */ /* 0x000fe40003f46270 */
[----:B------:R-:W-:Y:S02]  /*ac60*/  FSEL R210, R210, -INF , P3 ;  /* 0xff800000d2d27808 */ /* 0x000fe40001800000 */
[----:B------:R-:W-:Y:S02]  /*ac70*/  FMNMX R21, R207, R20, !PT ;  /* 0x00000014cf157209 */ /* 0x000fe40007800000 */
[----:B------:R-:W-:Y:S02]  /*ac80*/  IADD3 R15, R0, 0x79, RZ ;  /* 0x00000079000f7810 */ /* 0x000fe40007ffe0ff */
[----:B------:R-:W-:-:S02]  /*ac90*/  FSEL R209, R209, -INF , P6 ;  /* 0xff800000d1d17808 */ /* 0x000fc40003000000 */
[----:B------:R-:W-:Y:S02]  /*aca0*/  FMNMX R16, R208, R19, !PT ;  /* 0x00000013d0107209 */ /* 0x000fe40007800000 */
[----:B------:R-:W-:Y:S02]  /*acb0*/  FSEL R211, R211, -INF , P4 ;  /* 0xff800000d3d37808 */ /* 0x000fe40002000000 */
[----:B------:R-:W-:Y:S02]  /*acc0*/  FMNMX R20, R210, R21, !PT ;  /* 0x00000015d2147209 */ /* 0x000fe40007800000 */
[-C--:B------:R-:W-:Y:S02]  /*acd0*/  ISETP.GE.AND P3, PT, R2, R15.reuse, PT ;  /* 0x0000000f0200720c */ /* 0x080fe40003f66270 */
[----:B------:R-:W-:Y:S02]  /*ace0*/  ISETP.GE.AND P6, PT, R3, R15, PT ;  /* 0x0000000f0300720c */ /* 0x000fe40003fc6270 */
[----:B------:R-:W-:-:S02]  /*acf0*/  FSEL R212, R212, -INF , P5 ;  /* 0xff800000d4d47808 */ /* 0x000fc40002800000 */
[----:B------:R-:W-:Y:S02]  /*ad00*/  FMNMX R15, R209, R16, !PT ;  /* 0x00000010d10f7209 */ /* 0x000fe40007800000 */
[----:B------:R-:W-:Y:S02]  /*ad10*/  FSEL R214, R214, -INF , P2 ;  /* 0xff800000d6d67808 */ /* 0x000fe40001000000 */
[----:B------:R-:W-:Y:S02]  /*ad20*/  FMNMX R19, R211, R20, !PT ;  /* 0x00000014d3137209 */ /* 0x000fe40007800000 */
[----:B------:R-:W-:Y:S02]  /*ad30*/  FSEL R213, R213, -INF , P3 ;  /* 0xff800000d5d57808 */ /* 0x000fe40001800000 */
[----:B------:R-:W-:Y:S02]  /*ad40*/  FMNMX R16, R212, R15, !PT ;  /* 0x0000000fd4107209 */ /* 0x000fe40007800000 */
[----:B------:R-:W-:-:S02]  /*ad50*/  FSEL R215, R215, -INF , P6 ;  /* 0xff800000d7d77808 */ /* 0x000fc40003000000 */
[----:B------:R-:W-:Y:S02]  /*ad60*/  FMNMX R20, R214, R19, !PT ;  /* 0x00000013d6147209 */ /* 0x000fe40007800000 */
[----:B------:R-:W-:Y:S02]  /*ad70*/  FMNMX R19, R213, R16, !PT ;  /* 0x00000010d5137209 */ /* 0x000fe40007800000 */
[----:B------:R-:W-:Y:S02]  /*ad80*/  FMNMX R20, R215, R20, !PT ;  /* 0x00000014d7147209 */ /* 0x000fe40007800000 */
[----:B------:R-:W-:Y:S01]  /*ad90*/  IADD3 R216, R252, 0x48020, RZ ;  /* 0x00048020fcd87810 */ /* 0x000fe20007ffe0ff */
[----:B------:R-:W1:Y:S04]  /*ada0*/  SHFL.BFLY PT, R16, R19, 0x1, 0x1f ;  /* 0x0c201f0013107f89 */ /* 0x000e6800000e0000 */
[----:B------:R-:W2:Y:S01]  /*adb0*/  SHFL.BFLY PT, R15, R20, 0x1, 0x1f ;  /* 0x0c201f00140f7f89 */ /* 0x000ea200000e0000 */
[----:B-1----:R-:W-:-:S02]  /*adc0*/  FMNMX R21, R19, R16, !PT ;  /* 0x0000001013157209 */ /* 0x002fc40007800000 */
[----:B--2---:R-:W-:-:S03]  /*add0*/  FMNMX R22, R20, R15, !PT ;  /* 0x0000000f14167209 */ /* 0x004fc60007800000 */
[----:B------:R-:W1:Y:S04]  /*ade0*/  SHFL.BFLY PT, R16, R21, 0x2, 0x1f ;  /* 0x0c401f0015107f89 */ /* 0x000e6800000e0000 */
[----:B------:R-:W2:Y:S01]  /*adf0*/  SHFL.BFLY PT, R23, R22, 0x2, 0x1f ;  /* 0x0c401f0016177f89 */ /* 0x000ea200000e0000 */
[----:B-1----:R-:W-:Y:S02]  /*ae00*/  FMNMX R15, R21, R16, !PT ;  /* 0x00000010150f7209 */ /* 0x002fe40007800000 */
[----:B--2---:R-:W-:Y:S02]  /*ae10*/  FMNMX R16, R22, R23, !PT ;  /* 0x0000001716107209 */ /* 0x004fe40007800000 */
[----:B------:R-:W-:Y:S02]  /*ae20*/  FSETP.NEU.AND P2, PT, R15, -INF , PT ;  /* 0xff8000000f00780b */ /* 0x000fe40003f4d000 */
[----:B------:R-:W-:-:S02]  /*ae30*/  FSETP.NEU.AND P3, PT, R16, -INF , PT ;  /* 0xff8000001000780b */ /* 0x000fc40003f6d000 */
[----:B------:R-:W-:Y:S02]  /*ae40*/  FSEL R219, R15, RZ, P2 ;  /* 0x000000ff0fdb7208 */ /* 0x000fe40001000000 */
[----:B------:R-:W-:Y:S02]  /*ae50*/  FSEL R220, R16, RZ, P3 ;  /* 0x000000ff10dc7208 */ /* 0x000fe40001800000 */
[----:B------:R-:W-:Y:S01]  /*ae60*/  IADD3 R22, R7, 0x1, RZ ;  /* 0x0000000107167810 */ /* 0x000fe20007ffe0ff */
[----:B------:R-:W-:Y:S02]  /*ae70*/  FADD R18, -R219, R18 ;  /* 0x00000012db127221 */ /* 0x000fe40000000100 */
[----:B------:R-:W-:Y:S01]  /*ae80*/  FADD R19, -R220, R17 ;  /* 0x00000011dc137221 */ /* 0x000fe20000000100 */
[----:B------:R-:W-:Y:S01]  /*ae90*/  ISETP.NE.AND P2, PT, R22, 0x4, PT ;  /* 0x000000041600780c */ /* 0x000fe20003f45270 */
[----:B------:R-:W-:Y:S02]  /*aea0*/  FMUL R17, R18, UR6 ;  /* 0x0000000612117c20 */ /* 0x000fe40008400000 */
[----:B------:R-:W-:Y:S01]  /*aeb0*/  FMUL R18, R19, UR6 ;  /* 0x0000000613127c20 */ /* 0x000fe20008400000 */
[C---:B------:R-:W-:Y:S01]  /*aec0*/  IMAD R19, R9.reuse, 0x8, R216 ;  /* 0x0000000809137824 */ /* 0x040fe200078e02d8 */
[----:B------:R-:W-:-:S02]  /*aed0*/  IADD3 R9, R9, 0x1, RZ ;  /* 0x0000000109097810 */ /* 0x000fc40007ffe0ff */
[----:B------:R-:W-:Y:S02]  /*aee0*/  FSETP.GEU.AND P3, PT, R17, -126, PT ;  /* 0xc2fc00001100780b */ /* 0x000fe40003f6e000 */
[----:B------:R-:W-:Y:S02]  /*aef0*/  FSETP.GEU.AND P4, PT, R18, -126, PT ;  /* 0xc2fc00001200780b */ /* 0x000fe40003f8e000 */
[----:B------:R-:W-:Y:S02]  /*af00*/  PRMT R20, RZ, 0x654, R19 ;  /* 0x00000654ff147816 */ /* 0x000fe40000000013 */
[----:B------:R-:W-:Y:S02]  /*af10*/  SEL R19, RZ, 0x1, P2 ;  /* 0x00000001ff137807 */ /* 0x000fe40001000000 */
[----:B------:R1:W-:Y:S01]  /*af20*/  SYNCS.ARRIVE.TRANS64.RED.A1T0 RZ, [R20+URZ], RZ ;  /* 0x000000ff14ff79a7 */ /* 0x0003e2000810043f */
[----:B------:R-:W-:Y:S02]  /*af30*/  SEL R22, R22, RZ, P2 ;  /* 0x000000ff16167207 */ /* 0x000fe40001000000 */
[----:B------:R-:W-:-:S02]  /*af40*/  LOP3.LUT R10, R10, R19, RZ, 0x3c, !PT ;  /* 0x000000130a0a7212 */ /* 0x000fc400078e3cff */
[----:B------:R-:W-:Y:S01]  /*af50*/  @!P3 FMUL R17, R17, 0.5 ;  /* 0x3f0000001111b820 */ /* 0x000fe20000400000 */
[----:B------:R-:W-:Y:S01]  /*af60*/  ISETP.NE.AND P2, PT, R9, 0x4, PT ;  /* 0x000000040900780c */ /* 0x000fe20003f45270 */
[----:B------:R-:W-:Y:S01]  /*af70*/  @!P4 FMUL R18, R18, 0.5 ;  /* 0x3f0000001212c820 */ /* 0x000fe20000400000 */
[----:B------:R-:W-:-:S03]  /*af80*/  LEA R19, R22, R252, 0x3 ;  /* 0x000000fc16137211 */ /* 0x000fc600078e18ff */
[----:B------:R-:W2:Y:S08]  /*af90*/  MUFU.EX2 R17, R17 ;  /* 0x0000001100117308 */ /* 0x000eb00000000800 */
[----:B------:R3:W4:Y:S01]  /*afa0*/  MUFU.EX2 R7, R18 ;  /* 0x0000001200077308 */ /* 0x0007220000000800 */
[----:B--2---:R-:W-:Y:S01]  /*afb0*/  @!P3 FMUL R17, R17, R17 ;  /* 0x000000111111b220 */ /* 0x004fe20000400000 */
[----:B---3--:R-:W-:-:S03]  /*afc0*/  SHF.L.U32 R18, R10, 0x1f, RZ ;  /* 0x0000001f0a127819 */ /* 0x008fc600000006ff */
[-C--:B------:R-:W-:Y:S01]  /*afd0*/  FMUL R24, R24, R17.reuse ;  /* 0x0000001118187220 */ /* 0x080fe20000400000 */
[-C--:B------:R-:W-:Y:S01]  /*afe0*/  FMUL R25, R25, R17.reuse ;  /* 0x0000001119197220 */ /* 0x080fe20000400000 */
[-C--:B------:R-:W-:Y:S01]  /*aff0*/  FMUL R28, R28, R17.reuse ;  /* 0x000000111c1c7220 */ /* 0x080fe20000400000 */
[----:B------:R-:W-:Y:S01]  /*b000*/  FMUL R29, R29, R17 ;  /* 0x000000111d1d7220 */ /* 0x000fe20000400000 */
[----:B----4-:R-:W-:Y:S01]  /*b010*/  @!P4 FMUL R7, R7, R7 ;  /* 0x000000070707c220 */ /* 0x010fe20000400000 */
        /* <DEDUP_REMOVED lines=123> */
[----:B-1----:R-:W-:-:S07]  /*b7d0*/  FMUL R151, R151, R7 ;  /* 0x0000000797977220 */ /* 0x002fce0000400000 */
.L_x_45:
[----:B-1----:R1:W2:Y:S02]  /*b7e0*/  SYNCS.PHASECHK.TRANS64.TRYWAIT P3, [R19+URZ+0x48000], R18 ;  /* 0x04800012130075a7 */ /* 0x0022a4000806017f */
[----:B--2---:R-:W-:Y:S05]  /*b7f0*/  @!P3 NANOSLEEP.SYNCS 0x989680 ;  /* 0x009896800000b95d */ /* 0x004fea0003900000 */
[----:B------:R-:W2:Y:S02]  /*b800*/  @!P3 SYNCS.PHASECHK.TRANS64 P3, [R19+URZ+0x48000], R18 ;  /* 0x048000121300b5a7 */ /* 0x000ea4000806007f */
[----:B--2---:R-:W-:Y:S05]  /*b810*/  @!P3 BRA `(.L_x_45) ;  /* 0xfffffffc00f0b947 */ /* 0x004fea000383ffff */
[----:B------:R-:W-:Y:S05]  /*b820*/  BSYNC B0 ;  /* 0x0000000000007941 */ /* 0x000fea0003800000 */
.L_x_44:
[----:B------:R-:W2:Y:S01]  /*b830*/  LDC R226, c[0x0][0x604] ;  /* 0x00018100ffe27b82 */ /* 0x000ea20000000800 */
[----:B-1----:R-:W-:Y:S01]  /*b840*/  LEA R18, R22, UR15, 0xc ;  /* 0x0000000f16127c11 */ /* 0x002fe2000f8e60ff */
[----:B------:R-:W-:Y:S05]  /*b850*/  WARPSYNC.ALL ;  /* 0x0000000000007948 */ /* 0x000fea0003800000 */
[----:B------:R-:W-:Y:S02]  /*b860*/  MOV R19, 0x40000040 ;  /* 0x4000004000137802 */ /* 0x000fe40000000f00 */
[----:B------:R-:W-:Y:S02]  /*b870*/  R2UR UR6, R18 ;  /* 0x00000000120672ca */ /* 0x000fe400000e0000 */
[----:B------:R-:W-:-:S02]  /*b880*/  R2UR UR7, R19 ;  /* 0x00000000130772ca */ /* 0x000fc400000e0000 */
[----:B------:R-:W-:Y:S02]  /*b890*/  IADD3 R20, R18, 0x80, RZ ;  /* 0x0000008012147810 */ /* 0x000fe40007ffe0ff */
[----:B------:R-:W-:Y:S02]  /*b8a0*/  MOV R21, 0x40000040 ;  /* 0x4000004000157802 */ /* 0x000fe40000000f00 */
[----:B------:R-:W-:Y:S01]  /*b8b0*/  SEL R9, R9, RZ, P2 ;  /* 0x000000ff09097207 */ /* 0x000fe20001000000 */
[-C--:B--2---:R-:W-:Y:S01]  /*b8c0*/  FMUL R219, R219, R226.reuse ;  /* 0x000000e2dbdb7220 */ /* 0x084fe20000400000 */
[----:B------:R-:W-:-:S03]  /*b8d0*/  FMUL R220, R220, R226 ;  /* 0x000000e2dcdc7220 */ /* 0x000fc60000400000 */
[-CC-:B------:R-:W-:Y:S01]  /*b8e0*/  FFMA R152, R152, R226.reuse, -R219.reuse ;  /* 0x000000e298987223 */ /* 0x180fe200000008db */
[-CC-:B------:R-:W-:Y:S01]  /*b8f0*/  FFMA R153, R153, R226.reuse, -R219.reuse ;  /* 0x000000e299997223 */ /* 0x180fe200000008db */
[-CC-:B------:R-:W-:Y:S01]  /*b900*/  FFMA R154, R154, R226.reuse, -R220.reuse ;  /* 0x000000e29a9a7223 */ /* 0x180fe200000008dc */
[-CC-:B------:R-:W-:Y:S01]  /*b910*/  FFMA R155, R155, R226.reuse, -R220.reuse ;  /* 0x000000e29b9b7223 */ /* 0x180fe200000008dc */
[-CC-:B------:R-:W-:Y:S01]  /*b920*/  FFMA R156, R156, R226.reuse, -R219.reuse ;  /* 0x000000e29c9c7223 */ /* 0x180fe200000008db */
[----:B------:R-:W-:Y:S01]  /*b930*/  FSETP.GEU.AND P5, PT, R152, -126, PT ;  /* 0xc2fc00009800780b */ /* 0x000fe20003fae000 */
[-CC-:B------:R-:W-:Y:S01]  /*b940*/  FFMA R157, R157, R226.reuse, -R219.reuse ;  /* 0x000000e29d9d7223 */ /* 0x180fe200000008db */
[----:B------:R-:W-:Y:S01]  /*b950*/  FSETP.GEU.AND P6, PT, R153, -126, PT ;  /* 0xc2fc00009900780b */ /* 0x000fe20003fce000 */
[-CC-:B------:R-:W-:Y:S01]  /*b960*/  FFMA R158, R158, R226.reuse, -R220.reuse ;  /* 0x000000e29e9e7223 */ /* 0x180fe200000008dc */
[----:B------:R-:W-:Y:S01]  /*b970*/  FSETP.GEU.AND P3, PT, R154, -126, PT ;  /* 0xc2fc00009a00780b */ /* 0x000fe20003f6e000 */
[-CC-:B------:R-:W-:Y:S01]  /*b980*/  FFMA R159, R159, R226.reuse, -R220.reuse ;  /* 0x000000e29f9f7223 */ /* 0x180fe200000008dc */
[----:B------:R-:W-:Y:S01]  /*b990*/  FSETP.GEU.AND P4, PT, R155, -126, PT ;  /* 0xc2fc00009b00780b */ /* 0x000fe20003f8e000 */
[-CC-:B------:R-:W-:Y:S01]  /*b9a0*/  FFMA R160, R160, R226.reuse, -R219.reuse ;  /* 0x000000e2a0a07223 */ /* 0x180fe200000008db */
[-CC-:B------:R-:W-:Y:S01]  /*b9b0*/  FFMA R161, R161, R226.reuse, -R219.reuse ;  /* 0x000000e2a1a17223 */ /* 0x180fe200000008db */
[-CC-:B------:R-:W-:Y:S01]  /*b9c0*/  FFMA R163, R163, R226.reuse, -R220.reuse ;  /* 0x000000e2a3a37223 */ /* 0x180fe200000008dc */
[-CC-:B------:R-:W-:Y:S01]  /*b9d0*/  FFMA R165, R165, R226.reuse, -R219.reuse ;  /* 0x000000e2a5a57223 */ /* 0x180fe200000008db */
[-CC-:B------:R-:W-:Y:S01]  /*b9e0*/  FFMA R166, R166, R226.reuse, -R220.reuse ;  /* 0x000000e2a6a67223 */ /* 0x180fe200000008dc */
[-CC-:B------:R-:W-:Y:S01]  /*b9f0*/  FFMA R167, R167, R226.reuse, -R220.reuse ;  /* 0x000000e2a7a77223 */ /* 0x180fe200000008dc */
[----:B------:R-:W-:Y:S01]  /*ba00*/  @!P5 FMUL R152, R152, 0.5 ;  /* 0x3f0000009898d820 */ /* 0x000fe20000400000 */
[-CC-:B------:R-:W-:Y:S01]  /*ba10*/  FFMA R168, R168, R226.reuse, -R219.reuse ;  /* 0x000000e2a8a87223 */ /* 0x180fe200000008db */
[----:B------:R-:W-:Y:S01]  /*ba20*/  @!P6 FMUL R153, R153, 0.5 ;  /* 0x3f0000009999e820 */ /* 0x000fe20000400000 */
[-CC-:B------:R-:W-:Y:S01]  /*ba30*/  FFMA R169, R169, R226.reuse, -R219.reuse ;  /* 0x000000e2a9a97223 */ /* 0x180fe200000008db */
[----:B------:R-:W-:Y:S01]  /*ba40*/  @!P3 FMUL R154, R154, 0.5 ;  /* 0x3f0000009a9ab820 */ /* 0x000fe20000400000 */
[----:B------:R-:W1:Y:S01]  /*ba50*/  MUFU.EX2 R23, R152 ;  /* 0x0000009800177308 */ /* 0x000e620000000800 */
[----:B------:R-:W-:Y:S01]  /*ba60*/  @!P4 FMUL R155, R155, 0.5 ;  /* 0x3f0000009b9bc820 */ /* 0x000fe20000400000 */
[-CC-:B------:R-:W-:Y:S01]  /*ba70*/  FFMA R171, R171, R226.reuse, -R220.reuse ;  /* 0x000000e2abab7223 */ /* 0x180fe200000008dc */
[-CC-:B------:R-:W-:Y:S01]  /*ba80*/  FFMA R172, R172, R226.reuse, -R219.reuse ;  /* 0x000000e2acac7223 */ /* 0x180fe200000008db */
[-CC-:B------:R-:W-:Y:S01]  /*ba90*/  FFMA R173, R173, R226.reuse, -R219.reuse ;  /* 0x000000e2adad7223 */ /* 0x180fe200000008db */
[-CC-:B------:R-:W-:Y:S01]  /*baa0*/  FFMA R174, R174, R226.reuse, -R220.reuse ;  /* 0x000000e2aeae7223 */ /* 0x180fe200000008dc */
[-CC-:B------:R-:W-:Y:S01]  /*bab0*/  FFMA R175, R175, R226.reuse, -R220.reuse ;  /* 0x000000e2afaf7223 */ /* 0x180fe200000008dc */
[-CC-:B------:R-:W-:Y:S01]  /*bac0*/  FFMA R176, R176, R226.reuse, -R219.reuse ;  /* 0x000000e2b0b07223 */ /* 0x180fe200000008db */
[----:B------:R-:W2:Y:S01]  /*bad0*/  MUFU.EX2 R217, R153 ;  /* 0x0000009900d97308 */ /* 0x000ea20000000800 */
[-CC-:B------:R-:W-:Y:S01]  /*bae0*/  FFMA R177, R177, R226.reuse, -R219.reuse ;  /* 0x000000e2b1b17223 */ /* 0x180fe200000008db */
[-CC-:B------:R-:W-:Y:S01]  /*baf0*/  FFMA R179, R179, R226.reuse, -R220.reuse ;  /* 0x000000e2b3b37223 */ /* 0x180fe200000008dc */
[-CC-:B------:R-:W-:Y:S01]  /*bb00*/  FFMA R180, R180, R226.reuse, -R219.reuse ;  /* 0x000000e2b4b47223 */ /* 0x180fe200000008db */
[-CC-:B------:R-:W-:Y:S01]  /*bb10*/  FFMA R181, R181, R226.reuse, -R219.reuse ;  /* 0x000000e2b5b57223 */ /* 0x180fe200000008db */
[-CC-:B------:R-:W-:Y:S01]  /*bb20*/  FFMA R182, R182, R226.reuse, -R220.reuse ;  /* 0x000000e2b6b67223 */ /* 0x180fe200000008dc */
[-CC-:B------:R-:W-:Y:S01]  /*bb30*/  FFMA R183, R183, R226.reuse, -R220.reuse ;  /* 0x000000e2b7b77223 */ /* 0x180fe200000008dc */
[-CC-:B------:R-:W-:Y:S01]  /*bb40*/  FFMA R184, R184, R226.reuse, -R219.reuse ;  /* 0x000000e2b8b87223 */ /* 0x180fe200000008db */
[----:B------:R-:W3:Y:S01]  /*bb50*/  MUFU.EX2 R216, R154 ;  /* 0x0000009a00d87308 */ /* 0x000ee20000000800 */
[----:B-1----:R-:W-:Y:S01]  /*bb60*/  @!P5 FMUL R23, R23, R23 ;  /* 0x000000171717d220 */ /* 0x002fe20000400000 */
[----:B------:R-:W-:Y:S01]  /*bb70*/  FSETP.GEU.AND P5, PT, R156, -126, PT ;  /* 0xc2fc00009c00780b */ /* 0x000fe20003fae000 */
[-CC-:B------:R-:W-:Y:S01]  /*bb80*/  FFMA R185, R185, R226.reuse, -R219.reuse ;  /* 0x000000e2b9b97223 */ /* 0x180fe200000008db */
[-CC-:B------:R-:W-:Y:S01]  /*bb90*/  FFMA R187, R187, R226.reuse, -R220.reuse ;  /* 0x000000e2bbbb7223 */ /* 0x180fe200000008dc */
[-CC-:B------:R-:W-:Y:S01]  /*bba0*/  FFMA R188, R188, R226.reuse, -R219.reuse ;  /* 0x000000e2bcbc7223 */ /* 0x180fe200000008db */
[-CC-:B------:R-:W-:Y:S01]  /*bbb0*/  FFMA R189, R189, R226.reuse, -R219.reuse ;  /* 0x000000e2bdbd7223 */ /* 0x180fe200000008db */
[-CC-:B------:R-:W-:Y:S01]  /*bbc0*/  FFMA R190, R190, R226.reuse, -R220.reuse ;  /* 0x000000e2bebe7223 */ /* 0x180fe200000008dc */
[----:B------:R-:W1:Y:S01]  /*bbd0*/  MUFU.EX2 R218, R155 ;  /* 0x0000009b00da7308 */ /* 0x000e620000000800 */
[----:B--2---:R-:W-:Y:S01]  /*bbe0*/  @!P6 FMUL R217, R217, R217 ;  /* 0x000000d9d9d9e220 */ /* 0x004fe20000400000 */
[----:B------:R-:W-:Y:S01]  /*bbf0*/  FSETP.GEU.AND P6, PT, R157, -126, PT ;  /* 0xc2fc00009d00780b */ /* 0x000fe20003fce000 */
[-CC-:B------:R-:W-:Y:S01]  /*bc00*/  FFMA R191, R191, R226.reuse, -R220.reuse ;  /* 0x000000e2bfbf7223 */ /* 0x180fe200000008dc */
[-CC-:B------:R-:W-:Y:S01]  /*bc10*/  FFMA R192, R192, R226.reuse, -R219.reuse ;  /* 0x000000e2c0c07223 */ /* 0x180fe200000008db */
[-CC-:B------:R-:W-:Y:S01]  /*bc20*/  FFMA R193, R193, R226.reuse, -R219.reuse ;  /* 0x000000e2c1c17223 */ /* 0x180fe200000008db */
[----:B------:R-:W-:Y:S01]  /*bc30*/  F2FP.F16.F32.PACK_AB R152, R217, R23 ;  /* 0x00000017d998723e */ /* 0x000fe200000000ff */
[----:B------:R-:W-:Y:S01]  /*bc40*/  @!P5 FMUL R156, R156, 0.5 ;  /* 0x3f0000009c9cd820 */ /* 0x000fe20000400000 */
[--C-:B------:R-:W-:Y:S01]  /*bc50*/  FFMA R195, R195, R226, -R220.reuse ;  /* 0x000000e2c3c37223 */ /* 0x100fe200000008dc */
[----:B---3--:R-:W-:Y:S01]  /*bc60*/  @!P3 FMUL R216, R216, R216 ;  /* 0x000000d8d8d8b220 */ /* 0x008fe20000400000 */
[----:B------:R-:W-:Y:S01]  /*bc70*/  FSETP.GEU.AND P3, PT, R158, -126, PT ;  /* 0xc2fc00009e00780b */ /* 0x000fe20003f6e000 */
[----:B------:R-:W2:Y:S01]  /*bc80*/  MUFU.EX2 R221, R156 ;  /* 0x0000009c00dd7308 */ /* 0x000ea20000000800 */
[-CC-:B------:R-:W-:Y:S01]  /*bc90*/  FFMA R197, R197, R226.reuse, -R219.reuse ;  /* 0x000000e2c5c57223 */ /* 0x180fe200000008db */
[-CC-:B------:R-:W-:Y:S01]  /*bca0*/  FFMA R198, R198, R226.reuse, -R220.reuse ;  /* 0x000000e2c6c67223 */ /* 0x180fe200000008dc */
[-CC-:B------:R-:W-:Y:S01]  /*bcb0*/  FFMA R199, R199, R226.reuse, -R220.reuse ;  /* 0x000000e2c7c77223 */ /* 0x180fe200000008dc */
[----:B------:R-:W-:Y:S01]  /*bcc0*/  @!P6 FMUL R157, R157, 0.5 ;  /* 0x3f0000009d9de820 */ /* 0x000fe20000400000 */
[--C-:B------:R-:W-:Y:S01]  /*bcd0*/  FFMA R200, R200, R226, -R219.reuse ;  /* 0x000000e2c8c87223 */ /* 0x100fe200000008db */
[----:B-1----:R-:W-:Y:S01]  /*bce0*/  @!P4 FMUL R218, R218, R218 ;  /* 0x000000dadadac220 */ /* 0x002fe20000400000 */
[----:B------:R-:W-:Y:S01]  /*bcf0*/  FSETP.GEU.AND P4, PT, R159, -126, PT ;  /* 0xc2fc00009f00780b */ /* 0x000fe20003f8e000 */
[----:B------:R-:W1:Y:S01]  /*bd00*/  MUFU.EX2 R222, R157 ;  /* 0x0000009d00de7308 */ /* 0x000e620000000800 */
[-CC-:B------:R-:W-:Y:S01]  /*bd10*/  FFMA R201, R201, R226.reuse, -R219.reuse ;  /* 0x000000e2c9c97223 */ /* 0x180fe200000008db */
[--C-:B------:R-:W-:Y:S01]  /*bd20*/  FFMA R203, R203, R226, -R220.reuse ;  /* 0x000000e2cbcb7223 */ /* 0x100fe200000008dc */
[----:B------:R-:W-:Y:S01]  /*bd30*/  F2FP.F16.F32.PACK_AB R153, R218, R216 ;  /* 0x000000d8da99723e */ /* 0x000fe200000000ff */
[----:B------:R-:W-:Y:S01]  /*bd40*/  @!P3 FMUL R158, R158, 0.5 ;  /* 0x3f0000009e9eb820 */ /* 0x000fe20000400000 */
[-CC-:B------:R-:W-:Y:S01]  /*bd50*/  FFMA R205, R205, R226.reuse, -R219.reuse ;  /* 0x000000e2cdcd7223 */ /* 0x180fe200000008db */
[-CC-:B------:R-:W-:Y:S01]  /*bd60*/  FFMA R206, R206, R226.reuse, -R220.reuse ;  /* 0x000000e2cece7223 */ /* 0x180fe200000008dc */
[-CC-:B------:R-:W-:Y:S01]  /*bd70*/  FFMA R207, R207, R226.reuse, -R220.reuse ;  /* 0x000000e2cfcf7223 */ /* 0x180fe200000008dc */
[----:B------:R-:W3:Y:S01]  /*bd80*/  MUFU.EX2 R223, R158 ;  /* 0x0000009e00df7308 */ /* 0x000ee20000000800 */
[----:B--2---:R-:W-:Y:S01]  /*bd90*/  @!P5 FMUL R221, R221, R221 ;  /* 0x000000ddddddd220 */ /* 0x004fe20000400000 */
[----:B------:R-:W-:Y:S01]  /*bda0*/  FSETP.GEU.AND P5, PT, R160, -126, PT ;  /* 0xc2fc0000a000780b */ /* 0x000fe20003fae000 */
[-CC-:B------:R-:W-:Y:S01]  /*bdb0*/  FFMA R208, R208, R226.reuse, -R219.reuse ;  /* 0x000000e2d0d07223 */ /* 0x180fe200000008db */
[----:B------:R-:W-:Y:S01]  /*bdc0*/  @!P4 FMUL R159, R159, 0.5 ;  /* 0x3f0000009f9fc820 */ /* 0x000fe20000400000 */
[-CC-:B------:R-:W-:Y:S01]  /*bdd0*/  FFMA R209, R209, R226.reuse, -R219.reuse ;  /* 0x000000e2d1d17223 */ /* 0x180fe200000008db */
[-CC-:B------:R-:W-:Y:S01]  /*bde0*/  FFMA R211, R211, R226.reuse, -R220.reuse ;  /* 0x000000e2d3d37223 */ /* 0x180fe200000008dc */
[----:B------:R-:W-:Y:S01]  /*bdf0*/  FFMA R213, R213, R226, -R219 ;  /* 0x000000e2d5d57223 */ /* 0x000fe200000008db */
[----:B------:R-:W2:Y:S01]  /*be00*/  MUFU.EX2 R224, R159 ;  /* 0x0000009f00e07308 */ /* 0x000ea20000000800 */
[----:B-1----:R-:W-:Y:S01]  /*be10*/  @!P6 FMUL R222, R222, R222 ;  /* 0x000000dededee220 */ /* 0x002fe20000400000 */
[----:B------:R-:W-:Y:S01]  /*be20*/  FSETP.GEU.AND P6, PT, R161, -126, PT ;  /* 0xc2fc0000a100780b */ /* 0x000fe20003fce000 */
[-CC-:B------:R-:W-:Y:S01]  /*be30*/  FFMA R214, R214, R226.reuse, -R220.reuse ;  /* 0x000000e2d6d67223 */ /* 0x180fe200000008dc */
[----:B------:R-:W-:Y:S01]  /*be40*/  FFMA R215, R215, R226, -R220 ;  /* 0x000000e2d7d77223 */ /* 0x000fe200000008dc */
[----:B------:R-:W-:Y:S01]  /*be50*/  FFMA R7, R7, R12, R216 ;  /* 0x0000000c07077223 */ /* 0x000fe200000000d8 */
[----:B------:R-:W-:Y:S01]  /*be60*/  F2FP.F16.F32.PACK_AB R154, R222, R221 ;  /* 0x000000ddde9a723e */ /* 0x000fe200000000ff */
[----:B------:R-:W-:Y:S01]  /*be70*/  @!P5 FMUL R160, R160, 0.5 ;  /* 0x3f000000a0a0d820 */ /* 0x000fe20000400000 */
[----:B---3--:R-:W-:Y:S01]  /*be80*/  @!P3 FMUL R223, R223, R223 ;  /* 0x000000dfdfdfb220 */ /* 0x008fe20000400000 */
[----:B------:R-:W-:-:S02]  /*be90*/  FADD R218, R7, R218 ;  /* 0x000000da07da7221 */ /* 0x000fc40000000000 */
[----:B------:R-:W1:Y:S04]  /*bea0*/  MUFU.EX2 R19, R160 ;  /* 0x000000a000137308 */ /* 0x000e680000000800 */
[----:B------:R-:W-:Y:S01]  /*beb0*/  @!P6 FMUL R161, R161, 0.5 ;  /* 0x3f000000a1a1e820 */ /* 0x000fe20000400000 */
[----:B--2---:R-:W-:Y:S01]  /*bec0*/  @!P4 FMUL R224, R224, R224 ;  /* 0x000000e0e0e0c220 */ /* 0x004fe20000400000 */
[----:B------:R-:W-:-:S04]  /*bed0*/  FSETP.GEU.AND P4, PT, R163, -126, PT ;  /* 0xc2fc0000a300780b */ /* 0x000fc80003f8e000 */
[----:B------:R-:W-:Y:S01]  /*bee0*/  F2FP.F16.F32.PACK_AB R155, R224, R223 ;  /* 0x000000dfe09b723e */ /* 0x000fe200000000ff */
[----:B------:R-:W-:-:S03]  /*bef0*/  FADD R223, R218, R223 ;  /* 0x000000dfdadf7221 */ /* 0x000fc60000000000 */
[----:B------:R-:W-:Y:S01]  /*bf00*/  WARPGROUP.ARRIVE ;  /* 0x00000000000079c5 */ /* 0x000fe20000000000 */
[----:B------:R-:W-:Y:S01]  /*bf10*/  FADD R223, R223, R224 ;  /* 0x000000e0dfdf7221 */ /* 0x000fe20000000000 */
[----:B-1----:R-:W-:-:S03]  /*bf20*/  @!P5 FMUL R19, R19, R19 ;  /* 0x000000131313d220 */ /* 0x002fc60000400000 */
[----:B------:R-:W-:Y:S01]  /*bf30*/  @!P4 FMUL R163, R163, 0.5 ;  /* 0x3f000000a3a3c820 */ /* 0x000fe20000400000 */
[----:B------:R-:W-:Y:S01]  /*bf40*/  HGMMA.64x256x16.F32 R24, R152, gdesc[UR4].tnspB, R24, gsb0 ;  /* 0x43e0000498187df0 */ /* 0x000fe20008000818 */
[----:B------:R-:W-:Y:S01]  /*bf50*/  R2UR UR6, R20 ;  /* 0x00000000140672ca */ /* 0x000fe200000e0000 */
[----:B------:R-:W-:Y:S01]  /*bf60*/  VIADD R20, R18, 0x100 ;  /* 0x0000010012147836 */ /* 0x000fe20000000000 */
[----:B------:R-:W-:Y:S02]  /*bf70*/  R2UR UR7, R21 ;  /* 0x00000000150772ca */ /* 0x000fe400000e0000 */
[----:B------:R-:W-:Y:S01]  /*bf80*/  MOV R21, 0x40000040 ;  /* 0x4000004000157802 */ /* 0x000fe20000000f00 */
[----:B------:R-:W-:Y:S02]  /*bf90*/  WARPGROUP.DEPBAR.LE gsb0, 0x0 ;  /* 0x00008000000079c5 */ /* 0x000fe40000010000 */
[-C--:B------:R-:W-:Y:S01]  /*bfa0*/  FFMA R152, R162, R226.reuse, -R220 ;  /* 0x000000e2a2987223 */ /* 0x080fe200000008dc */
[----:B------:R-:W1:Y:S01]  /*bfb0*/  MUFU.EX2 R153, R161 ;  /* 0x000000a100997308 */ /* 0x000e620000000800 */
[----:B------:R-:W-:-:S03]  /*bfc0*/  FFMA R155, R164, R226, -R219 ;  /* 0x000000e2a49b7223 */ /* 0x000fc600000008db */
[C---:B------:R-:W-:Y:S02]  /*bfd0*/  FSETP.GEU.AND P3, PT, R152.reuse, -126, PT ;  /* 0xc2fc00009800780b */ /* 0x040fe40003f6e000 */
[----:B------:R-:W-:Y:S02]  /*bfe0*/  FSETP.GEU.AND P5, PT, R155, -126, PT ;  /* 0xc2fc00009b00780b */ /* 0x000fe40003fae000 */
[----:B------:R-:W2:Y:S09]  /*bff0*/  MUFU.EX2 R154, R163 ;  /* 0x000000a3009a7308 */ /* 0x000eb20000000800 */
[----:B------:R-:W-:Y:S01]  /*c000*/  @!P3 FMUL R152, R152, 0.5 ;  /* 0x3f0000009898b820 */ /* 0x000fe20000400000 */
[----:B-1----:R-:W-:Y:S01]  /*c010*/  @!P6 FMUL R153, R153, R153 ;  /* 0x000000999999e220 */ /* 0x002fe20000400000 */
[----:B------:R-:W-:Y:S01]  /*c020*/  FSETP.GEU.AND P6, PT, R165, -126, PT ;  /* 0xc2fc0000a500780b */ /* 0x000fe20003fce000 */
[----:B------:R-:W-:-:S03]  /*c030*/  @!P5 FMUL R155, R155, 0.5 ;  /* 0x3f0000009b9bd820 */ /* 0x000fc60000400000 */
[----:B------:R-:W1:Y:S01]  /*c040*/  MUFU.EX2 R152, R152 ;  /* 0x0000009800987308 */ /* 0x000e620000000800 */
[----:B------:R-:W-:Y:S01]  /*c050*/  F2FP.F16.F32.PACK_AB R156, R153, R19 ;  /* 0x00000013999c723e */ /* 0x000fe200000000ff */
[----:B--2---:R-:W-:Y:S01]  /*c060*/  @!P4 FMUL R154, R154, R154 ;  /* 0x0000009a9a9ac220 */ /* 0x004fe20000400000 */
[----:B------:R-:W-:-:S05]  /*c070*/  FSETP.GEU.AND P4, PT, R167, -126, PT ;  /* 0xc2fc0000a700780b */ /* 0x000fca0003f8e000 */
[----:B------:R-:W2:Y:S01]  /*c080*/  MUFU.EX2 R155, R155 ;  /* 0x0000009b009b7308 */ /* 0x000ea20000000800 */
[----:B------:R-:W-:-:S07]  /*c090*/  @!P6 FMUL R165, R165, 0.5 ;  /* 0x3f000000a5a5e820 */ /* 0x000fce0000400000 */
[----:B------:R-:W-:Y:S01]  /*c0a0*/  @!P4 FMUL R167, R167, 0.5 ;  /* 0x3f000000a7a7c820 */ /* 0x000fe20000400000 */
[----:B-1----:R-:W-:Y:S01]  /*c0b0*/  @!P3 FMUL R152, R152, R152 ;  /* 0x000000989898b220 */ /* 0x002fe20000400000 */
[----:B------:R-:W-:Y:S01]  /*c0c0*/  FSETP.GEU.AND P3, PT, R166, -126, PT ;  /* 0xc2fc0000a600780b */ /* 0x000fe20003f6e000 */
[----:B------:R-:W1:Y:S02]  /*c0d0*/  MUFU.EX2 R225, R165 ;  /* 0x000000a500e17308 */ /* 0x000e640000000800 */
[----:B------:R-:W-:Y:S01]  /*c0e0*/  FADD R223, R223, R152 ;  /* 0x00000098dfdf7221 */ /* 0x000fe20000000000 */
[----:B------:R-:W-:Y:S01]  /*c0f0*/  F2FP.F16.F32.PACK_AB R157, R154, R152 ;  /* 0x000000989a9d723e */ /* 0x000fe200000000ff */
[----:B--2---:R-:W-:Y:S01]  /*c100*/  @!P5 FMUL R155, R155, R155 ;  /* 0x0000009b9b9bd220 */ /* 0x004fe20000400000 */
[----:B------:R-:W-:-:S03]  /*c110*/  FSETP.GEU.AND P5, PT, R168, -126, PT ;  /* 0xc2fc0000a800780b */ /* 0x000fc60003fae000 */
[----:B------:R-:W2:Y:S01]  /*c120*/  MUFU.EX2 R228, R167 ;  /* 0x000000a700e47308 */ /* 0x000ea20000000800 */
[----:B------:R-:W-:-:S03]  /*c130*/  FADD R154, R223, R154 ;  /* 0x0000009adf9a7221 */ /* 0x000fc60000000000 */
[----:B------:R-:W-:-:S04]  /*c140*/  @!P3 FMUL R166, R166, 0.5 ;  /* 0x3f000000a6a6b820 */ /* 0x000fc80000400000 */
[----:B------:R-:W3:Y:S01]  /*c150*/  MUFU.EX2 R227, R166 ;  /* 0x000000a600e37308 */ /* 0x000ee20000000800 */
[----:B-1----:R-:W-:Y:S01]  /*c160*/  @!P6 FMUL R225, R225, R225 ;  /* 0x000000e1e1e1e220 */ /* 0x002fe20000400000 */
[----:B------:R-:W-:Y:S01]  /*c170*/  FSETP.GEU.AND P6, PT, R169, -126, PT ;  /* 0xc2fc0000a900780b */ /* 0x000fe20003fce000 */
[----:B------:R-:W-:-:S03]  /*c180*/  @!P5 FMUL R168, R168, 0.5 ;  /* 0x3f000000a8a8d820 */ /* 0x000fc60000400000 */
[----:B------:R-:W-:Y:S01]  /*c190*/  F2FP.F16.F32.PACK_AB R158, R225, R155 ;  /* 0x0000009be19e723e */ /* 0x000fe200000000ff */
[----:B--2---:R-:W-:Y:S01]  /*c1a0*/  @!P4 FMUL R228, R228, R228 ;  /* 0x000000e4e4e4c220 */ /* 0x004fe20000400000 */
[----:B------:R-:W-:-:S07]  /*c1b0*/  FSETP.GEU.AND P4, PT, R171, -126, PT ;  /* 0xc2fc0000ab00780b */ /* 0x000fce0003f8e000 */
[----:B------:R-:W-:Y:S01]  /*c1c0*/  @!P6 FMUL R169, R169, 0.5 ;  /* 0x3f000000a9a9e820 */ /* 0x000fe20000400000 */
[----:B---3--:R-:W-:-:S05]  /*c1d0*/  @!P3 FMUL R227, R227, R227 ;  /* 0x000000e3e3e3b220 */ /* 0x008fca0000400000 */
[----:B------:R-:W-:Y:S01]  /*c1e0*/  F2FP.F16.F32.PACK_AB R159, R228, R227 ;  /* 0x000000e3e49f723e */ /* 0x000fe200000000ff */
[----:B------:R-:W-:Y:S01]  /*c1f0*/  @!P4 FMUL R171, R171, 0.5 ;  /* 0x3f000000ababc820 */ /* 0x000fe20000400000 */
[----:B------:R-:W-:Y:S02]  /*c200*/  FADD R227, R154, R227 ;  /* 0x000000e39ae37221 */ /* 0x000fe40000000000 */
[----:B------:R-:W-:Y:S02]  /*c210*/  WARPGROUP.ARRIVE ;  /* 0x00000000000079c5 */ /* 0x000fe40000000000 */
[----:B------:R-:W-:-:S04]  /*c220*/  FADD R228, R227, R228 ;  /* 0x000000e4e3e47221 */ /* 0x000fc80000000000 */
[----:B------:R-:W-:Y:S01]  /*c230*/  HGMMA.64x256x16.F32 R24, R156, gdesc[UR4].tnspB, R24, gsb0 ;  /* 0x43e000049c187df0 */ /* 0x000fe20008000818 */
[----:B------:R-:W-:Y:S02]  /*c240*/  R2UR UR6, R20 ;  /* 0x00000000140672ca */ /* 0x000fe400000e0000 */
[----:B------:R-:W-:Y:S02]  /*c250*/  R2UR UR7, R21 ;  /* 0x00000000150772ca */ /* 0x000fe400000e0000 */
[----:B------:R-:W-:Y:S02]  /*c260*/  IADD3 R20, R18, 0x180, RZ ;  /* 0x0000018012147810 */ /* 0x000fe40007ffe0ff */
[----:B------:R-:W-:Y:S01]  /*c270*/  MOV R21, 0x40000040 ;  /* 0x4000004000157802 */ /* 0x000fe20000000f00 */
[----:B------:R-:W-:Y:S02]  /*c280*/  WARPGROUP.DEPBAR.LE gsb0, 0x0 ;  /* 0x00008000000079c5 */ /* 0x000fe40000010000 */
[----:B------:R-:W-:Y:S01]  /*c290*/  FFMA R157, R170, R226, -R220 ;  /* 0x000000e2aa9d7223 */ /* 0x000fe200000008dc */
[----:B------:R-:W1:Y:S04]  /*c2a0*/  MUFU.EX2 R156, R168 ;  /* 0x000000a8009c7308 */ /* 0x000e680000000800 */
[----:B------:R-:W-:-:S04]  /*c2b0*/  FSETP.GEU.AND P3, PT, R157, -126, PT ;  /* 0xc2fc00009d00780b */ /* 0x000fc80003f6e000 */
[----:B------:R-:W2:Y:S08]  /*c2c0*/  MUFU.EX2 R158, R169 ;  /* 0x000000a9009e7308 */ /* 0x000eb00000000800 */
[----:B------:R-:W3:Y:S01]  /*c2d0*/  MUFU.EX2 R159, R171 ;  /* 0x000000ab009f7308 */ /* 0x000ee20000000800 */
[----:B------:R-:W-:Y:S01]  /*c2e0*/  @!P3 FMUL R157, R157, 0.5 ;  /* 0x3f0000009d9db820 */ /* 0x000fe20000400000 */
[----:B-1----:R-:W-:Y:S01]  /*c2f0*/  @!P5 FMUL R156, R156, R156 ;  /* 0x0000009c9c9cd220 */ /* 0x002fe20000400000 */
[----:B------:R-:W-:-:S05]  /*c300*/  FSETP.GEU.AND P5, PT, R172, -126, PT ;  /* 0xc2fc0000ac00780b */ /* 0x000fca0003fae000 */
[----:B------:R-:W1:Y:S01]  /*c310*/  MUFU.EX2 R157, R157 ;  /* 0x0000009d009d7308 */ /* 0x000e620000000800 */
[----:B--2---:R-:W-:Y:S01]  /*c320*/  @!P6 FMUL R158, R158, R158 ;  /* 0x0000009e9e9ee220 */ /* 0x004fe20000400000 */
[----:B------:R-:W-:-:S04]  /*c330*/  FSETP.GEU.AND P6, PT, R173, -126, PT ;  /* 0xc2fc0000ad00780b */ /* 0x000fc80003fce000 */
[----:B------:R-:W-:Y:S02]  /*c340*/  F2FP.F16.F32.PACK_AB R160, R158, R156 ;  /* 0x0000009c9ea0723e */ /* 0x000fe400000000ff */
[----:B------:R-:W-:Y:S01]  /*c350*/  @!P5 FMUL R172, R172, 0.5 ;  /* 0x3f000000acacd820 */ /* 0x000fe20000400000 */
[----:B---3--:R-:W-:Y:S01]  /*c360*/  @!P4 FMUL R159, R159, R159 ;  /* 0x0000009f9f9fc220 */ /* 0x008fe20000400000 */
[----:B------:R-:W-:Y:S02]  /*c370*/  FSETP.GEU.AND P4, PT, R175, -126, PT ;  /* 0xc2fc0000af00780b */ /* 0x000fe40003f8e000 */
[----:B------:R-:W2:Y:S03]  /*c380*/  MUFU.EX2 R229, R172 ;  /* 0x000000ac00e57308 */ /* 0x000ea60000000800 */
[----:B------:R-:W-:Y:S01]  /*c390*/  @!P6 FMUL R173, R173, 0.5 ;  /* 0x3f000000adade820 */ /* 0x000fe20000400000 */
[----:B-1----:R-:W-:Y:S01]  /*c3a0*/  @!P3 FMUL R157, R157, R157 ;  /* 0x0000009d9d9db220 */ /* 0x002fe20000400000 */
[----:B------:R-:W-:-:S03]  /*c3b0*/  FSETP.GEU.AND P3, PT, R174, -126, PT ;  /* 0xc2fc0000ae00780b */ /* 0x000fc60003f6e000 */
[----:B------:R-:W1:Y:S01]  /*c3c0*/  MUFU.EX2 R234, R173 ;  /* 0x000000ad00ea7308 */ /* 0x000e620000000800 */
[----:B------:R-:W-:Y:S01]  /*c3d0*/  FADD R228, R228, R157 ;  /* 0x0000009de4e47221 */ /* 0x000fe20000000000 */
[----:B------:R-:W-:Y:S01]  /*c3e0*/  F2FP.F16.F32.PACK_AB R161, R159, R157 ;  /* 0x0000009d9fa1723e */ /* 0x000fe200000000ff */
[----:B------:R-:W-:Y:S02]  /*c3f0*/  @!P4 FMUL R175, R175, 0.5 ;  /* 0x3f000000afafc820 */ /* 0x000fe40000400000 */
[----:B------:R-:W-:-:S03]  /*c400*/  FADD R228, R228, R159 ;  /* 0x0000009fe4e47221 */ /* 0x000fc60000000000 */
[----:B------:R-:W3:Y:S01]  /*c410*/  MUFU.EX2 R236, R175 ;  /* 0x000000af00ec7308 */ /* 0x000ee20000000800 */
[----:B--2---:R-:W-:Y:S01]  /*c420*/  @!P5 FMUL R229, R229, R229 ;  /* 0x000000e5e5e5d220 */ /* 0x004fe20000400000 */
[----:B------:R-:W-:Y:S01]  /*c430*/  FSETP.GEU.AND P5, PT, R176, -126, PT ;  /* 0xc2fc0000b000780b */ /* 0x000fe20003fae000 */
[----:B------:R-:W-:-:S05]  /*c440*/  @!P3 FMUL R174, R174, 0.5 ;  /* 0x3f000000aeaeb820 */ /* 0x000fca0000400000 */
[----:B------:R-:W2:Y:S01]  /*c450*/  MUFU.EX2 R235, R174 ;  /* 0x000000ae00eb7308 */ /* 0x000ea20000000800 */
[----:B-1----:R-:W-:Y:S01]  /*c460*/  @!P6 FMUL R234, R234, R234 ;  /* 0x000000eaeaeae220 */ /* 0x002fe20000400000 */
[----:B------:R-:W-:-:S04]  /*c470*/  FSETP.GEU.AND P6, PT, R177, -126, PT ;  /* 0xc2fc0000b100780b */ /* 0x000fc80003fce000 */
[----:B------:R-:W-:Y:S01]  /*c480*/  F2FP.F16.F32.PACK_AB R162, R234, R229 ;  /* 0x000000e5eaa2723e */ /* 0x000fe200000000ff */
[----:B------:R-:W-:Y:S01]  /*c490*/  @!P5 FMUL R176, R176, 0.5 ;  /* 0x3f000000b0b0d820 */ /* 0x000fe20000400000 */
[----:B---3--:R-:W-:Y:S01]  /*c4a0*/  @!P4 FMUL R236, R236, R236 ;  /* 0x000000ecececc220 */ /* 0x008fe20000400000 */
[----:B------:R-:W-:-:S06]  /*c4b0*/  FSETP.GEU.AND P4, PT, R179, -126, PT ;  /* 0xc2fc0000b300780b */ /* 0x000fcc0003f8e000 */
[----:B------:R-:W-:Y:S01]  /*c4c0*/  @!P6 FMUL R177, R177, 0.5 ;  /* 0x3f000000b1b1e820 */ /* 0x000fe20000400000 */
[----:B--2---:R-:W-:-:S05]  /*c4d0*/  @!P3 FMUL R235, R235, R235 ;  /* 0x000000ebebebb220 */ /* 0x004fca0000400000 */
        /* <DEDUP_REMOVED lines=54> */
[----:B------:R-:W-:Y:S01]  /*c840*/  R2UR UR6, R20 ;  /* 0x00000000140672ca */ /* 0x000fe200000e0000 */
[----:B------:R-:W-:Y:S01]  /*c850*/  VIADD R20, R18, 0x280 ;  /* 0x0000028012147836 */ /* 0x000fe20000000000 */
[----:B------:R-:W-:Y:S02]  /*c860*/  R2UR UR7, R21 ;  /* 0x00000000150772ca */ /* 0x000fe400000e0000 */
        /* <DEDUP_REMOVED lines=17> */
[----:B------:R2:W3:Y:S03]  /*c980*/  MUFU.EX2 R184, R188 ;  /* 0x000000bc00b87308 */ /* 0x0004e60000000800 */
[----:B------:R-:W-:Y:S01]  /*c990*/  @!P6 FMUL R189, R189, 0.5 ;  /* 0x3f000000bdbde820 */ /* 0x000fe20000400000 */
[----:B-1----:R-:W-:Y:S01]  /*c9a0*/  @!P3 FMUL R165, R165, R165 ;  /* 0x000000a5a5a5b220 */ /* 0x002fe20000400000 */
[----:B------:R-:W-:-:S03]  /*c9b0*/  FSETP.GEU.AND P3, PT, R190, -126, PT ;  /* 0xc2fc0000be00780b */ /* 0x000fc60003f6e000 */
[----:B------:R-:W1:Y:S01]  /*c9c0*/  MUFU.EX2 R185, R189 ;  /* 0x000000bd00b97308 */ /* 0x000e620000000800 */
[----:B--2---:R-:W-:Y:S01]  /*c9d0*/  FFMA R188, R196, R226, -R219 ;  /* 0x000000e2c4bc7223 */ /* 0x004fe200000008db */
[----:B------:R-:W-:Y:S01]  /*c9e0*/  F2FP.F16.F32.PACK_AB R169, R167, R165 ;  /* 0x000000a5a7a9723e */ /* 0x000fe200000000ff */
[----:B------:R-:W-:Y:S01]  /*c9f0*/  @!P4 FMUL R191, R191, 0.5 ;  /* 0x3f000000bfbfc820 */ /* 0x000fe20000400000 */
[----:B------:R-:W-:-:S04]  /*ca00*/  FADD R244, R244, R165 ;  /* 0x000000a5f4f47221 */ /* 0x000fc80000000000 */
[----:B------:R-:W2:Y:S01]  /*ca10*/  MUFU.EX2 R187, R191 ;  /* 0x000000bf00bb7308 */ /* 0x000ea20000000800 */
[----:B---3--:R-:W-:Y:S01]  /*ca20*/  @!P5 FMUL R184, R184, R184 ;  /* 0x000000b8b8b8d220 */ /* 0x008fe20000400000 */
[----:B------:R-:W-:Y:S01]  /*ca30*/  FSETP.GEU.AND P5, PT, R192, -126, PT ;  /* 0xc2fc0000c000780b */ /* 0x000fe20003fae000 */
[----:B------:R-:W-:Y:S01]  /*ca40*/  @!P3 FMUL R190, R190, 0.5 ;  /* 0x3f000000bebeb820 */ /* 0x000fe20000400000 */
[----:B------:R-:W-:-:S04]  /*ca50*/  FADD R167, R244, R167 ;  /* 0x000000a7f4a77221 */ /* 0x000fc80000000000 */
[----:B------:R-:W3:Y:S01]  /*ca60*/  MUFU.EX2 R186, R190 ;  /* 0x000000be00ba7308 */ /* 0x000ee20000000800 */
[----:B-1----:R-:W-:Y:S01]  /*ca70*/  @!P6 FMUL R185, R185, R185 ;  /* 0x000000b9b9b9e220 */ /* 0x002fe20000400000 */
[----:B------:R-:W-:-:S04]  /*ca80*/  FSETP.GEU.AND P6, PT, R193, -126, PT ;  /* 0xc2fc0000c100780b */ /* 0x000fc80003fce000 */
[----:B------:R-:W-:Y:S01]  /*ca90*/  F2FP.F16.F32.PACK_AB R170, R185, R184 ;  /* 0x000000b8b9aa723e */ /* 0x000fe200000000ff */
[----:B------:R-:W-:Y:S01]  /*caa0*/  @!P5 FMUL R192, R192, 0.5 ;  /* 0x3f000000c0c0d820 */ /* 0x000fe20000400000 */
[----:B--2---:R-:W-:Y:S01]  /*cab0*/  @!P4 FMUL R187, R187, R187 ;  /* 0x000000bbbbbbc220 */ /* 0x004fe20000400000 */
[----:B------:R-:W-:-:S06]  /*cac0*/  FSETP.GEU.AND P4, PT, R195, -126, PT ;  /* 0xc2fc0000c300780b */ /* 0x000fcc0003f8e000 */
        /* <DEDUP_REMOVED lines=14> */
[----:B------:R1:W2:Y:S04]  /*cbb0*/  MUFU.EX2 R168, R192 ;  /* 0x000000c000a87308 */ /* 0x0002a80000000800 */
[----:B------:R-:W-:-:S04]  /*cbc0*/  FSETP.GEU.AND P3, PT, R169, -126, PT ;  /* 0xc2fc0000a900780b */ /* 0x000fc80003f6e000 */
[----:B------:R-:W3:Y:S01]  /*cbd0*/  MUFU.EX2 R170, R193 ;  /* 0x000000c100aa7308 */ /* 0x000ee20000000800 */
[----:B-1----:R-:W-:-:S07]  /*cbe0*/  FFMA R192, R204, R226, -R219 ;  /* 0x000000e2ccc07223 */ /* 0x002fce00000008db */
[----:B------:R-:W1:Y:S01]  /*cbf0*/  MUFU.EX2 R171, R195 ;  /* 0x000000c300ab7308 */ /* 0x000e620000000800 */
[----:B------:R-:W-:Y:S01]  /*cc00*/  @!P3 FMUL R169, R169, 0.5 ;  /* 0x3f000000a9a9b820 */ /* 0x000fe20000400000 */
[----:B--2---:R-:W-:Y:S01]  /*cc10*/  @!P5 FMUL R168, R168, R168 ;  /* 0x000000a8a8a8d220 */ /* 0x004fe20000400000 */
[----:B------:R-:W-:-:S05]  /*cc20*/  FSETP.GEU.AND P5, PT, R188, -126, PT ;  /* 0xc2fc0000bc00780b */ /* 0x000fca0003fae000 */
[----:B------:R-:W2:Y:S01]  /*cc30*/  MUFU.EX2 R169, R169 ;  /* 0x000000a900a97308 */ /* 0x000ea20000000800 */
[----:B---3--:R-:W-:Y:S01]  /*cc40*/  @!P6 FMUL R170, R170, R170 ;  /* 0x000000aaaaaae220 */ /* 0x008fe20000400000 */
[----:B------:R-:W-:-:S04]  /*cc50*/  FSETP.GEU.AND P6, PT, R197, -126, PT ;  /* 0xc2fc0000c500780b */ /* 0x000fc80003fce000 */
[----:B------:R-:W-:Y:S02]  /*cc60*/  F2FP.F16.F32.PACK_AB R172, R170, R168 ;  /* 0x000000a8aaac723e */ /* 0x000fe400000000ff */
[----:B------:R-:W-:Y:S01]  /*cc70*/  @!P5 FMUL R188, R188, 0.5 ;  /* 0x3f000000bcbcd820 */ /* 0x000fe20000400000 */
[----:B-1----:R-:W-:Y:S01]  /*cc80*/  @!P4 FMUL R171, R171, R171 ;  /* 0x000000abababc220 */ /* 0x002fe20000400000 */
[----:B------:R-:W-:-:S04]  /*cc90*/  FSETP.GEU.AND P4, PT, R199, -126, PT ;  /* 0xc2fc0000c700780b */ /* 0x000fc80003f8e000 */
[----:B------:R-:W1:Y:S01]  /*cca0*/  MUFU.EX2 R188, R188 ;  /* 0x000000bc00bc7308 */ /* 0x000e620000000800 */
[----:B------:R-:W-:Y:S01]  /*ccb0*/  @!P6 FMUL R197, R197, 0.5 ;  /* 0x3f000000c5c5e820 */ /* 0x000fe20000400000 */
[----:B--2---:R-:W-:Y:S01]  /*ccc0*/  @!P3 FMUL R169, R169, R169 ;  /* 0x000000a9a9a9b220 */ /* 0x004fe20000400000 */
[----:B------:R-:W-:-:S03]  /*ccd0*/  FSETP.GEU.AND P3, PT, R198, -126, PT ;  /* 0xc2fc0000c600780b */ /* 0x000fc60003f6e000 */
[----:B------:R-:W-:Y:S02]  /*cce0*/  FADD R186, R186, R169 ;  /* 0x000000a9baba7221 */ /* 0x000fe40000000000 */
[----:B------:R-:W2:Y:S01]  /*ccf0*/  MUFU.EX2 R189, R197 ;  /* 0x000000c500bd7308 */ /* 0x000ea20000000800 */
[----:B------:R-:W-:Y:S01]  /*cd00*/  @!P4 FMUL R199, R199, 0.5 ;  /* 0x3f000000c7c7c820 */ /* 0x000fe20000400000 */
[----:B------:R-:W-:Y:S01]  /*cd10*/  F2FP.F16.F32.PACK_AB R173, R171, R169 ;  /* 0x000000a9abad723e */ /* 0x000fe200000000ff */
[----:B------:R-:W-:-:S05]  /*cd20*/  FADD R171, R186, R171 ;  /* 0x000000abbaab7221 */ /* 0x000fca0000000000 */
[----:B------:R-:W3:Y:S01]  /*cd30*/  MUFU.EX2 R191, R199 ;  /* 0x000000c700bf7308 */ /* 0x000ee20000000800 */
[----:B------:R-:W-:Y:S01]  /*cd40*/  @!P3 FMUL R198, R198, 0.5 ;  /* 0x3f000000c6c6b820 */ /* 0x000fe20000400000 */
[----:B-1----:R-:W-:Y:S01]  /*cd50*/  @!P5 FMUL R188, R188, R188 ;  /* 0x000000bcbcbcd220 */ /* 0x002fe20000400000 */
[----:B------:R-:W-:-:S05]  /*cd60*/  FSETP.GEU.AND P5, PT, R200, -126, PT ;  /* 0xc2fc0000c800780b */ /* 0x000fca0003fae000 */
[----:B------:R1:W4:Y:S01]  /*cd70*/  MUFU.EX2 R190, R198 ;  /* 0x000000c600be7308 */ /* 0x0003220000000800 */
[----:B--2---:R-:W-:Y:S01]  /*cd80*/  @!P6 FMUL R189, R189, R189 ;  /* 0x000000bdbdbde220 */ /* 0x004fe20000400000 */
[----:B------:R-:W-:-:S04]  /*cd90*/  FSETP.GEU.AND P6, PT, R201, -126, PT ;  /* 0xc2fc0000c900780b */ /* 0x000fc80003fce000 */
[----:B------:R-:W-:Y:S02]  /*cda0*/  F2FP.F16.F32.PACK_AB R174, R189, R188 ;  /* 0x000000bcbdae723e */ /* 0x000fe400000000ff */
[----:B------:R-:W-:Y:S01]  /*cdb0*/  @!P5 FMUL R200, R200, 0.5 ;  /* 0x3f000000c8c8d820 */ /* 0x000fe20000400000 */
[----:B---3--:R-:W-:Y:S01]  /*cdc0*/  @!P4 FMUL R191, R191, R191 ;  /* 0x000000bfbfbfc220 */ /* 0x008fe20000400000 */
[----:B------:R-:W-:Y:S01]  /*cdd0*/  FSETP.GEU.AND P4, PT, R203, -126, PT ;  /* 0xc2fc0000cb00780b */ /* 0x000fe20003f8e000 */
[----:B-1----:R-:W-:-:S04]  /*cde0*/  FFMA R198, R212, R226, -R219 ;  /* 0x000000e2d4c67223 */ /* 0x002fc800000008db */
[----:B------:R-:W-:Y:S01]  /*cdf0*/  @!P6 FMUL R201, R201, 0.5 ;  /* 0x3f000000c9c9e820 */ /* 0x000fe20000400000 */
[----:B----4-:R-:W-:-:S05]  /*ce00*/  @!P3 FMUL R190, R190, R190 ;  /* 0x000000bebebeb220 */ /* 0x010fca0000400000 */
[----:B------:R-:W-:Y:S02]  /*ce10*/  F2FP.F16.F32.PACK_AB R175, R191, R190 ;  /* 0x000000bebfaf723e */ /* 0x000fe400000000ff */
[----:B------:R-:W-:Y:S01]  /*ce20*/  @!P4 FMUL R203, R203, 0.5 ;  /* 0x3f000000cbcbc820 */ /* 0x000fe20000400000 */
[----:B------:R-:W-:Y:S01]  /*ce30*/  FADD R190, R171, R190 ;  /* 0x000000beabbe7221 */ /* 0x000fe20000000000 */
[----:B------:R-:W-:-:S03]  /*ce40*/  WARPGROUP.ARRIVE ;  /* 0x00000000000079c5 */ /* 0x000fc60000000000 */
[----:B------:R-:W-:-:S03]  /*ce50*/  FADD R190, R190, R191 ;  /* 0x000000bfbebe7221 */ /* 0x000fc60000000000 */
[----:B------:R-:W-:Y:S01]  /*ce60*/  HGMMA.64x256x16.F32 R24, R172, gdesc[UR4].tnspB, R24, gsb0 ;  /* 0x43e00004ac187df0 */ /* 0x000fe20008000818 */
[----:B------:R-:W-:Y:S02]  /*ce70*/  R2UR UR6, R20 ;  /* 0x00000000140672ca */ /* 0x000fe400000e0000 */
[----:B------:R-:W-:Y:S02]  /*ce80*/  R2UR UR7, R21 ;  /* 0x00000000150772ca */ /* 0x000fe400000e0000 */
[----:B------:R-:W-:Y:S01]  /*ce90*/  IADD3 R20, R18, 0x380, RZ ;  /* 0x0000038012147810 */ /* 0x000fe20007ffe0ff */
[----:B------:R-:W-:Y:S01]  /*cea0*/  FFMA R18, R17, R13, R23 ;  /* 0x0000000d11127223 */ /* 0x000fe20000000017 */
[----:B------:R-:W-:-:S03]  /*ceb0*/  MOV R21, 0x40000040 ;  /* 0x4000004000157802 */ /* 0x000fc60000000f00 */
[----:B------:R-:W-:-:S04]  /*cec0*/  FADD R18, R18, R217 ;  /* 0x000000d912127221 */ /* 0x000fc80000000000 */
        /* <DEDUP_REMOVED lines=21> */
[----:B------:R-:W-:Y:S01]  /*d020*/  FADD R189, R188, R189 ;  /* 0x000000bdbcbd7221 */ /* 0x000fe20000000000 */
[----:B------:R-:W-:Y:S02]  /*d030*/  WARPGROUP.DEPBAR.LE gsb0, 0x0 ;  /* 0x00008000000079c5 */ /* 0x000fe40000010000 */
[----:B------:R-:W-:Y:S01]  /*d040*/  FFMA R173, R202, R226, -R220 ;  /* 0x000000e2caad7223 */ /* 0x000fe200000008dc */
[----:B------:R-:W1:Y:S01]  /*d050*/  MUFU.EX2 R172, R200 ;  /* 0x000000c800ac7308 */ /* 0x000e620000000800 */
[----:B------:R-:W-:-:S03]  /*d060*/  VIADD R202, R252, 0x48020 ;  /* 0x00048020fcca7836 */ /* 0x000fc60000000000 */
[----:B------:R-:W-:Y:S02]  /*d070*/  FSETP.GEU.AND P3, PT, R173, -126, PT ;  /* 0xc2fc0000ad00780b */ /* 0x000fe40003f6e000 */
[----:B------:R-:W-:Y:S02]  /*d080*/  LEA R7, R9, R202, 0x3 ;  /* 0x000000ca09077211 */ /* 0x000fe400078e18ff */
[----:B------:R-:W2:Y:S02]  /*d090*/  MUFU.EX2 R174, R201 ;  /* 0x000000c900ae7308 */ /* 0x000ea40000000800 */
[----:B------:R-:W-:-:S06]  /*d0a0*/  PRMT R7, RZ, 0x654, R7 ;  /* 0x00000654ff077816 */ /* 0x000fcc0000000007 */
[----:B------:R-:W3:Y:S01]  /*d0b0*/  MUFU.EX2 R175, R203 ;  /* 0x000000cb00af7308 */ /* 0x000ee20000000800 */
[----:B------:R-:W-:Y:S01]  /*d0c0*/  @!P3 FMUL R173, R173, 0.5 ;  /* 0x3f000000adadb820 */ /* 0x000fe20000400000 */
[----:B-1----:R-:W-:Y:S01]  /*d0d0*/  @!P5 FMUL R172, R172, R172 ;  /* 0x000000acacacd220 */ /* 0x002fe20000400000 */
[----:B------:R-:W-:-:S03]  /*d0e0*/  FSETP.GEU.AND P5, PT, R192, -126, PT ;  /* 0xc2fc0000c000780b */ /* 0x000fc60003fae000 */
[----:B------:R-:W-:Y:S02]  /*d0f0*/  FADD R189, R189, R172 ;  /* 0x000000acbdbd7221 */ /* 0x000fe40000000000 */
[----:B------:R-:W1:Y:S01]  /*d100*/  MUFU.EX2 R173, R173 ;  /* 0x000000ad00ad7308 */ /* 0x000e620000000800 */
[----:B--2---:R-:W-:Y:S01]  /*d110*/  @!P6 FMUL R174, R174, R174 ;  /* 0x000000aeaeaee220 */ /* 0x004fe20000400000 */
[----:B------:R-:W-:-:S03]  /*d120*/  FSETP.GEU.AND P6, PT, R205, -126, PT ;  /* 0xc2fc0000cd00780b */ /* 0x000fc60003fce000 */
[----:B------:R-:W-:Y:S01]  /*d130*/  FADD R189, R189, R174 ;  /* 0x000000aebdbd7221 */ /* 0x000fe20000000000 */
[----:B------:R-:W-:Y:S02]  /*d140*/  F2FP.F16.F32.PACK_AB R176, R174, R172 ;  /* 0x000000acaeb0723e */ /* 0x000fe400000000ff */
[----:B------:R-:W-:Y:S01]  /*d150*/  @!P5 FMUL R192, R192, 0.5 ;  /* 0x3f000000c0c0d820 */ /* 0x000fe20000400000 */
[----:B---3--:R-:W-:Y:S01]  /*d160*/  @!P4 FMUL R175, R175, R175 ;  /* 0x000000afafafc220 */ /* 0x008fe20000400000 */
[----:B------:R-:W-:-:S04]  /*d170*/  FSETP.GEU.AND P4, PT, R207, -126, PT ;  /* 0xc2fc0000cf00780b */ /* 0x000fc80003f8e000 */
[----:B------:R-:W2:Y:S01]  /*d180*/  MUFU.EX2 R192, R192 ;  /* 0x000000c000c07308 */ /* 0x000ea20000000800 */
[----:B------:R-:W-:Y:S01]  /*d190*/  @!P6 FMUL R205, R205, 0.5 ;  /* 0x3f000000cdcde820 */ /* 0x000fe20000400000 */
[----:B-1----:R-:W-:Y:S01]  /*d1a0*/  @!P3 FMUL R173, R173, R173 ;  /* 0x000000adadadb220 */ /* 0x002fe20000400000 */
[----:B------:R-:W-:-:S03]  /*d1b0*/  FSETP.GEU.AND P3, PT, R206, -126, PT ;  /* 0xc2fc0000ce00780b */ /* 0x000fc60003f6e000 */
[----:B------:R-:W-:Y:S02]  /*d1c0*/  FADD R190, R190, R173 ;  /* 0x000000adbebe7221 */ /* 0x000fe40000000000 */
[----:B------:R-:W1:Y:S01]  /*d1d0*/  MUFU.EX2 R193, R205 ;  /* 0x000000cd00c17308 */ /* 0x000e620000000800 */
[----:B------:R-:W-:Y:S01]  /*d1e0*/  @!P4 FMUL R207, R207, 0.5 ;  /* 0x3f000000cfcfc820 */ /* 0x000fe20000400000 */
[----:B------:R-:W-:Y:S01]  /*d1f0*/  F2FP.F16.F32.PACK_AB R177, R175, R173 ;  /* 0x000000adafb1723e */ /* 0x000fe200000000ff */
[----:B------:R-:W-:-:S05]  /*d200*/  FADD R175, R190, R175 ;  /* 0x000000afbeaf7221 */ /* 0x000fca0000000000 */
[----:B------:R-:W3:Y:S01]  /*d210*/  MUFU.EX2 R195, R207 ;  /* 0x000000cf00c37308 */ /* 0x000ee20000000800 */
[----:B------:R-:W-:Y:S01]  /*d220*/  @!P3 FMUL R206, R206, 0.5 ;  /* 0x3f000000ceceb820 */ /* 0x000fe20000400000 */
[----:B--2---:R-:W-:Y:S01]  /*d230*/  @!P5 FMUL R192, R192, R192 ;  /* 0x000000c0c0c0d220 */ /* 0x004fe20000400000 */
[----:B------:R-:W-:-:S05]  /*d240*/  FSETP.GEU.AND P5, PT, R208, -126, PT ;  /* 0xc2fc0000d000780b */ /* 0x000fca0003fae000 */
[----:B------:R-:W2:Y:S01]  /*d250*/  MUFU.EX2 R194, R206 ;  /* 0x000000ce00c27308 */ /* 0x000ea20000000800 */
[----:B-1----:R-:W-:Y:S01]  /*d260*/  @!P6 FMUL R193, R193, R193 ;  /* 0x000000c1c1c1e220 */ /* 0x002fe20000400000 */
[----:B------:R-:W-:-:S04]  /*d270*/  FSETP.GEU.AND P6, PT, R209, -126, PT ;  /* 0xc2fc0000d100780b */ /* 0x000fc80003fce000 */
[----:B------:R-:W-:Y:S01]  /*d280*/  F2FP.F16.F32.PACK_AB R178, R193, R192 ;  /* 0x000000c0c1b2723e */ /* 0x000fe200000000ff */
[----:B------:R-:W-:Y:S01]  /*d290*/  FADD R192, R189, R192 ;  /* 0x000000c0bdc07221 */ /* 0x000fe20000000000 */
[----:B------:R-:W-:Y:S01]  /*d2a0*/  @!P5 FMUL R208, R208, 0.5 ;  /* 0x3f000000d0d0d820 */ /* 0x000fe20000400000 */
[----:B---3--:R-:W-:Y:S01]  /*d2b0*/  @!P4 FMUL R195, R195, R195 ;  /* 0x000000c3c3c3c220 */ /* 0x008fe20000400000 */
[----:B------:R-:W-:Y:S01]  /*d2c0*/  FSETP.GEU.AND P4, PT, R211, -126, PT ;  /* 0xc2fc0000d300780b */ /* 0x000fe20003f8e000 */
[----:B------:R-:W-:-:S04]  /*d2d0*/  FADD R192, R192, R193 ;  /* 0x000000c1c0c07221 */ /* 0x000fc80000000000 */
[----:B------:R-:W-:Y:S01]  /*d2e0*/  @!P6 FMUL R209, R209, 0.5 ;  /* 0x3f000000d1d1e820 */ /* 0x000fe20000400000 */
[----:B--2---:R-:W-:-:S05]  /*d2f0*/  @!P3 FMUL R194, R194, R194 ;  /* 0x000000c2c2c2b220 */ /* 0x004fca0000400000 */
[----:B------:R-:W-:Y:S02]  /*d300*/  F2FP.F16.F32.PACK_AB R179, R195, R194 ;  /* 0x000000c2c3b3723e */ /* 0x000fe400000000ff */
[----:B------:R-:W-:Y:S01]  /*d310*/  @!P4 FMUL R211, R211, 0.5 ;  /* 0x3f000000d3d3c820 */ /* 0x000fe20000400000 */
[----:B------:R-:W-:Y:S01]  /*d320*/  FADD R194, R175, R194 ;  /* 0x000000c2afc27221 */ /* 0x000fe20000000000 */
[----:B------:R-:W-:-:S03]  /*d330*/  WARPGROUP.ARRIVE ;  /* 0x00000000000079c5 */ /* 0x000fc60000000000 */
[----:B------:R-:W-:-:S03]  /*d340*/  FADD R194, R194, R195 ;  /* 0x000000c3c2c27221 */ /* 0x000fc60000000000 */
[----:B------:R-:W-:Y:S01]  /*d350*/  HGMMA.64x256x16.F32 R24, R176, gdesc[UR4].tnspB, R24, gsb0 ;  /* 0x43e00004b0187df0 */ /* 0x000fe20008000818 */
[----:B------:R-:W-:Y:S02]  /*d360*/  R2UR UR6, R20 ;  /* 0x00000000140672ca */ /* 0x000fe400000e0000 */
[----:B------:R-:W-:Y:S01]  /*d370*/  R2UR UR7, R21 ;  /* 0x00000000150772ca */ /* 0x000fe200000e0000 */
        /* <DEDUP_REMOVED lines=12> */
[----:B------:R-:W-:Y:S01]  /*d440*/  F2FP.F16.F32.PACK_AB R180, R176, R179 ;  /* 0x000000b3b0b4723e */ /* 0x000fe200000000ff */
[----:B------:R-:W-:Y:S01]  /*d450*/  FADD R179, R192, R179 ;  /* 0x000000b3c0b37221 */ /* 0x000fe20000000000 */
[----:B------:R-:W-:Y:S01]  /*d460*/  @!P5 FMUL R198, R198, 0.5 ;  /* 0x3f000000c6c6d820 */ /* 0x000fe20000400000 */
[----:B---3--:R-:W-:Y:S01]  /*d470*/  @!P4 FMUL R178, R178, R178 ;  /* 0x000000b2b2b2c220 */ /* 0x008fe20000400000 */
[----:B------:R-:W-:Y:S01]  /*d480*/  FSETP.GEU.AND P4, PT, R215, -126, PT ;  /* 0xc2fc0000d700780b */ /* 0x000fe20003f8e000 */
[----:B------:R-:W-:-:S03]  /*d490*/  FADD R179, R179, R176 ;  /* 0x000000b0b3b37221 */ /* 0x000fc60000000000 */
[----:B------:R-:W2:Y:S01]  /*d4a0*/  MUFU.EX2 R198, R198 ;  /* 0x000000c600c67308 */ /* 0x000ea20000000800 */
[----:B------:R-:W-:Y:S01]  /*d4b0*/  @!P6 FMUL R213, R213, 0.5 ;  /* 0x3f000000d5d5e820 */ /* 0x000fe20000400000 */
[----:B-1----:R-:W-:Y:S01]  /*d4c0*/  @!P3 FMUL R177, R177, R177 ;  /* 0x000000b1b1b1b220 */ /* 0x002fe20000400000 */
[----:B------:R-:W-:-:S05]  /*d4d0*/  FSETP.GEU.AND P3, PT, R214, -126, PT ;  /* 0xc2fc0000d600780b */ /* 0x000fca0003f6e000 */
[----:B------:R-:W1:Y:S01]  /*d4e0*/  MUFU.EX2 R197, R213 ;  /* 0x000000d500c57308 */ /* 0x000e620000000800 */
[----:B------:R-:W-:Y:S01]  /*d4f0*/  @!P4 FMUL R215, R215, 0.5 ;  /* 0x3f000000d7d7c820 */ /* 0x000fe20000400000 */
[----:B------:R-:W-:Y:S01]  /*d500*/  F2FP.F16.F32.PACK_AB R181, R178, R177 ;  /* 0x000000b1b2b5723e */ /* 0x000fe200000000ff */
[----:B------:R-:W-:-:S04]  /*d510*/  FADD R177, R194, R177 ;  /* 0x000000b1c2b17221 */ /* 0x000fc80000000000 */
[----:B------:R-:W-:Y:S01]  /*d520*/  FADD R178, R177, R178 ;  /* 0x000000b2b1b27221 */ /* 0x000fe20000000000 */
[----:B------:R-:W3:Y:S01]  /*d530*/  MUFU.EX2 R196, R215 ;  /* 0x000000d700c47308 */ /* 0x000ee20000000800 */
[----:B------:R-:W-:Y:S01]  /*d540*/  @!P3 FMUL R214, R214, 0.5 ;  /* 0x3f000000d6d6b820 */ /* 0x000fe20000400000 */
[----:B--2---:R-:W-:-:S06]  /*d550*/  @!P5 FMUL R198, R198, R198 ;  /* 0x000000c6c6c6d220 */ /* 0x004fcc0000400000 */
[----:B------:R-:W2:Y:S01]  /*d560*/  MUFU.EX2 R199, R214 ;  /* 0x000000d600c77308 */ /* 0x000ea20000000800 */
[----:B-1----:R-:W-:-:S05]  /*d570*/  @!P6 FMUL R197, R197, R197 ;  /* 0x000000c5c5c5e220 */ /* 0x002fca0000400000 */
[----:B------:R-:W-:Y:S01]  /*d580*/  F2FP.F16.F32.PACK_AB R182, R197, R198 ;  /* 0x000000c6c5b6723e */ /* 0x000fe200000000ff */
[----:B------:R-:W-:Y:S01]  /*d590*/  FADD R198, R179, R198 ;  /* 0x000000c6b3c67221 */ /* 0x000fe20000000000 */
[----:B---3--:R-:W-:-:S03]  /*d5a0*/  @!P4 FMUL R196, R196, R196 ;  /* 0x000000c4c4c4c220 */ /* 0x008fc60000400000 */
[----:B------:R-:W-:Y:S01]  /*d5b0*/  FADD R13, R198, R197 ;  /* 0x000000c5c60d7221 */ /* 0x000fe20000000000 */
[----:B--2---:R-:W-:-:S05]  /*d5c0*/  @!P3 FMUL R199, R199, R199 ;  /* 0x000000c7c7c7b220 */ /* 0x004fca0000400000 */
[----:B------:R-:W-:Y:S01]  /*d5d0*/  F2FP.F16.F32.PACK_AB R183, R196, R199 ;  /* 0x000000c7c4b7723e */ /* 0x000fe200000000ff */
[----:B------:R-:W-:-:S03]  /*d5e0*/  FADD R199, R178, R199 ;  /* 0x000000c7b2c77221 */ /* 0x000fc60000000000 */
[----:B------:R-:W-:Y:S01]  /*d5f0*/  WARPGROUP.ARRIVE ;  /* 0x00000000000079c5 */ /* 0x000fe20000000000 */
[----:B------:R-:W-:-:S05]  /*d600*/  FADD R12, R199, R196 ;  /* 0x000000c4c70c7221 */ /* 0x000fca0000000000 */
[----:B------:R-:W-:Y:S03]  /*d610*/  HGMMA.64x256x16.F32 R24, R180, gdesc[UR4].tnspB, R24, gsb0 ;  /* 0x43e00004b4187df0 */ /* 0x000fe60008000818 */
[----:B------:R-:W-:Y:S02]  /*d620*/  WARPGROUP.DEPBAR.LE gsb0, 0x0 ;  /* 0x00008000000079c5 */ /* 0x000fe40000010000 */
[----:B------:R1:W-:Y:S01]  /*d630*/  SYNCS.ARRIVE.TRANS64.RED.A1T0 RZ, [R7+URZ], RZ ;  /* 0x000000ff07ff79a7 */ /* 0x0003e2000810043f */
[----:B------:R-:W-:Y:S05]  /*d640*/  @P1 BRA `(.L_x_46) ;  /* 0x0000000000f81947 */ /* 0x000fea0003800000 */
[----:B------:R-:W-:Y:S01]  /*d650*/  ISETP.LT.OR P1, PT, R5, 0x1, !P0 ;  /* 0x000000010500780c */ /* 0x000fe20004721670 */
[----:B------:R-:W-:-:S12]  /*d660*/  BSSY B0, `(.L_x_47) ;  /* 0x000003b000007945 */ /* 0x000fd80003800000 */
[----:B------:R-:W-:Y:S05]  /*d670*/  @P1 BRA `(.L_x_48) ;  /* 0x0000000000e41947 */ /* 0x000fea0003800000 */
[----:B------:R-:W-:Y:S02]  /*d680*/  ISETP.NE.AND P2, PT, R11, RZ, PT ;  /* 0x000000ff0b00720c */ /* 0x000fe40003f45270 */
[----:B-1----:R-:W-:Y:S02]  /*d690*/  LEA R7, R4, R252, 0x3 ;  /* 0x000000fc04077211 */ /* 0x002fe400078e18ff */
[----:B------:R-:W-:-:S09]  /*d6a0*/  SHF.L.U32 R18, R6, 0x1f, RZ ;  /* 0x0000001f06127819 */ /* 0x000fd200000006ff */
.L_x_49:
        /* <DEDUP_REMOVED lines=12> */
.L_x_50:
        /* <DEDUP_REMOVED lines=11> */
[----:B------:R-:W-:Y:S01]  /*d820*/  UMOV UR26, 0x40 ;  /* 0x00000040001a7882 */ /* 0x000fe20000000000 */
[----:B------:R-:W-:Y:S01]  /*d830*/  UMOV UR28, UR36 ;  /* 0x00000024001c7c82 */ /* 0x000fe20008000000 */
[----:B------:R-:W-:Y:S01]  /*d840*/  UMOV UR29, UR37 ;  /* 0x00000025001d7c82 */ /* 0x000fe20008000000 */
[----:B------:R-:W-:Y:S01]  /*d850*/  UMOV UR18, 0x80 ;  /* 0x0000008000127882 */ /* 0x000fe20000000000 */
[----:B------:R-:W-:Y:S01]  /*d860*/  USHF.L.U32 UR35, UR35, 0x7, URZ ;  /* 0x0000000723237899 */ /* 0x000fe2000800063f */
[----:B------:R-:W-:Y:S01]  /*d870*/  ISETP.NE.AND P1, PT, R4, 0x4, PT ;  /* 0x000000040400780c */ /* 0x000fe20003f25270 */
[----:B------:R-:W-:Y:S01]  /*d880*/  UIADD3 UR33, UR33, 0x48000, URZ ;  /* 0x0004800021217890 */ /* 0x000fe2000fffe03f */
[----:B------:R-:W-:Y:S01]  /*d890*/  VIADD R8, R8, 0x1 ;  /* 0x0000000108087836 */ /* 0x000fe20000000000 */
[----:B------:R-:W-:Y:S01]  /*d8a0*/  UIADD3 UR32, UR8, 0x8000, URZ ;  /* 0x0000800008207890 */ /* 0x000fe2000fffe03f */
[----:B-1----:R-:W-:Y:S01]  /*d8b0*/  SEL R7, RZ, 0x1, P1 ;  /* 0x00000001ff077807 */ /* 0x002fe20000800000 */
        /* <DEDUP_REMOVED lines=21> */
.L_x_48:
[----:B------:R-:W-:Y:S05]  /*da10*/  BSYNC B0 ;  /* 0x0000000000007941 */ /* 0x000fea0003800000 */
.L_x_47:
[----:B------:R-:W-:-:S07]  /*da20*/  IADD3 R5, R5, -0x1, RZ ;  /* 0xffffffff05057810 */ /* 0x000fce0007ffe0ff */
.L_x_46:
[----:B------:R-:W-:Y:S01]  /*da30*/  ISETP.GT.AND P3, PT, R14, 0x1, PT ;  /* 0x000000010e00780c */ /* 0x000fe20003f64270 */
[----:B------:R-:W-:Y:S01]  /*da40*/  IMAD.MOV.U32 R18, RZ, RZ, R15 ;  /* 0x000000ffff127224 */ /* 0x000fe200078e000f */
[----:B-1----:R-:W-:Y:S02]  /*da50*/  IADD3 R7, R22, 0x1, RZ ;  /* 0x0000000116077810 */ /* 0x002fe40007ffe0ff */
[----:B------:R-:W-:Y:S02]  /*da60*/  IADD3 R9, R9, 0x1, RZ ;  /* 0x0000000109097810 */ /* 0x000fe40007ffe0ff */
[----:B------:R-:W-:Y:S02]  /*da70*/  ISETP.NE.AND P1, PT, R7, 0x4, PT ;  /* 0x000000040700780c */ /* 0x000fe40003f25270 */
[----:B------:R-:W-:Y:S02]  /*da80*/  ISETP.NE.AND P2, PT, R9, 0x4, PT ;  /* 0x000000040900780c */ /* 0x000fe40003f45270 */
[----:B------:R-:W-:-:S02]  /*da90*/  SEL R17, RZ, 0x1, P1 ;  /* 0x00000001ff117807 */ /* 0x000fc40000800000 */
[----:B------:R-:W-:Y:S02]  /*daa0*/  IADD3 R14, R14, -0x1, RZ ;  /* 0xffffffff0e0e7810 */ /* 0x000fe40007ffe0ff */
[----:B------:R-:W-:Y:S02]  /*dab0*/  LOP3.LUT R10, R10, R17, RZ, 0x3c, !PT ;  /* 0x000000110a0a7212 */ /* 0x000fe400078e3cff */
[----:B------:R-:W-:Y:S02]  /*dac0*/  IADD3 R0, R0, 0x80, RZ ;  /* 0x0000008000007810 */ /* 0x000fe40007ffe0ff */
[----:B------:R-:W-:Y:S02]  /*dad0*/  MOV R17, R16 ;  /* 0x0000001000117202 */ /* 0x000fe40000000f00 */
[----:B------:R-:W-:Y:S02]  /*dae0*/  SEL R7, R7, RZ, P1 ;  /* 0x000000ff07077207 */ /* 0x000fe40000800000 */
[----:B------:R-:W-:Y:S01]  /*daf0*/  SEL R9, R9, RZ, P2 ;  /* 0x000000ff09097207 */ /* 0x000fe20001000000 */
[----:B------:R-:W-:Y:S06]  /*db00*/  @P3 BRA `(.L_x_51) ;  /* 0xffffffb400d83947 */ /* 0x000fec000383ffff */
.L_x_37:
[----:B------:R-:W-:Y:S05]  /*db10*/  WARPSYNC.ALL ;  /* 0x0000000000007948 */ /* 0x000fea0003800000 */
[----:B------:R-:W2:Y:S01]  /*db20*/  SHFL.BFLY PT, R0, R13, 0x1, 0x1f ;  /* 0x0c201f000d007f89 */ /* 0x000ea200000e0000 */
[----:B------:R-:W-:Y:S01]  /*db30*/  BSSY B0, `(.L_x_52) ;  /* 0x0000024000007945 */ /* 0x000fe20003800000 */
[----:B------:R-:W-:Y:S02]  /*db40*/  MOV R4, 0x7f800000 ;  /* 0x7f80000000047802 */ /* 0x000fe40000000f00 */
[----:B------:R-:W3:Y:S01]  /*db50*/  SHFL.BFLY PT, R3, R12, 0x1, 0x1f ;  /* 0x0c201f000c037f89 */ /* 0x000ee200000e0000 */
[----:B------:R-:W-:-:S02]  /*db60*/  MOV R7, 0x3f800000 ;  /* 0x3f80000000077802 */ /* 0x000fc40000000f00 */
[----:B------:R-:W-:Y:S01]  /*db70*/  MOV R2, 0x3f800000 ;  /* 0x3f80000000027802 */ /* 0x000fe20000000f00 */
[----:B--2---:R-:W-:Y:S01]  /*db80*/  FADD R0, R0, R13 ;  /* 0x0000000d00007221 */ /* 0x004fe20000000000 */
[----:B---3--:R-:W-:-:S04]  /*db90*/  FADD R14, R3, R12 ;  /* 0x0000000c030e7221 */ /* 0x008fc80000000000 */
[----:B------:R-:W2:Y:S04]  /*dba0*/  SHFL.BFLY PT, R5, R0, 0x2, 0x1f ;  /* 0x0c401f0000057f89 */ /* 0x000ea800000e0000 */
[----:B-1----:R-:W1:Y:S01]  /*dbb0*/  SHFL.BFLY PT, R17, R14, 0x2, 0x1f ;  /* 0x0c401f000e117f89 */ /* 0x002e6200000e0000 */
[C---:B--2---:R-:W-:Y:S01]  /*dbc0*/  FSETP.NE.AND P0, PT, R0.reuse, -R5, PT ;  /* 0x800000050000720b */ /* 0x044fe20003f05000 */
[----:B------:R-:W-:Y:S01]  /*dbd0*/  FADD R9, R0, R5 ;  /* 0x0000000500097221 */ /* 0x000fe20000000000 */
[----:B------:R-:W-:Y:S01]  /*dbe0*/  MOV R5, 0x7f800000 ;  /* 0x7f80000000057802 */ /* 0x000fe20000000f00 */
[----:B-1----:R-:W-:-:S10]  /*dbf0*/  FADD R6, R14, R17 ;  /* 0x000000110e067221 */ /* 0x002fd40000000000 */
[----:B------:R-:W-:Y:S05]  /*dc00*/  @!P0 BRA `(.L_x_53) ;  /* 0x0000000000588947 */ /* 0x000fea0003800000 */
[----:B------:R-:W-:Y:S01]  /*dc10*/  VIADD R0, R9, 0x1800000 ;  /* 0x0180000009007836 */ /* 0x000fe20000000000 */
[----:B------:R-:W-:Y:S04]  /*dc20*/  BSSY B1, `(.L_x_54) ;  /* 0x000000d000017945 */ /* 0x000fe80003800000 */
[----:B------:R-:W-:-:S04]  /*dc30*/  LOP3.LUT R0, R0, 0x7f800000, RZ, 0xc0, !PT ;  /* 0x7f80000000007812 */ /* 0x000fc800078ec0ff */
[----:B------:R-:W-:-:S13]  /*dc40*/  ISETP.GT.U32.AND P0, PT, R0, 0x1ffffff, PT ;  /* 0x01ffffff0000780c */ /* 0x000fda0003f04070 */
[----:B------:R-:W-:Y:S05]  /*dc50*/  @P0 BRA `(.L_x_55) ;  /* 0x0000000000140947 */ /* 0x000fea0003800000 */
[----:B------:R-:W-:Y:S02]  /*dc60*/  MOV R2, R9 ;  /* 0x0000000900027202 */ /* 0x000fe40000000f00 */
[----:B------:R-:W-:-:S07]  /*dc70*/  MOV R8, 0xdc90 ;  /* 0x0000dc9000087802 */ /* 0x000fce0000000f00 */
[----:B------:R-:W-:Y:S05]  /*dc80*/  CALL.REL.NOINC `($__internal_0_$__cuda_sm20_rcp_rn_f32_slowpath) ;  /* 0x0000002800607944 */ /* 0x000fea0003c00000 */
[----:B------:R-:W-:Y:S01]  /*dc90*/  MOV R2, R0 ;  /* 0x0000000000027202 */ /* 0x000fe20000000f00 */
[----:B------:R-:W-:Y:S06]  /*dca0*/  BRA `(.L_x_56) ;  /* 0x0000000000107947 */ /* 0x000fec0003800000 */
.L_x_55:
[----:B------:R-:W1:Y:S02]  /*dcb0*/  MUFU.RCP R2, R9 ;  /* 0x0000000900027308 */ /* 0x000e640000001000 */
[----:B-1----:R-:W-:-:S04]  /*dcc0*/  FFMA R0, R9, R2, -1 ;  /* 0xbf80000009007423 */ /* 0x002fc80000000002 */
[----:B------:R-:W-:-:S04]  /*dcd0*/  FADD.FTZ R3, -R0, -RZ ;  /* 0x800000ff00037221 */ /* 0x000fc80000010100 */
[----:B------:R-:W-:-:S07]  /*dce0*/  FFMA R2, R2, R3, R2 ;  /* 0x0000000302027223 */ /* 0x000fce0000000002 */
.L_x_56:
[----:B------:R-:W-:Y:S05]  /*dcf0*/  BSYNC B1 ;  /* 0x0000000000017941 */ /* 0x000fea0003800000 */
.L_x_54:
[----:B------:R-:W-:Y:S01]  /*dd00*/  FSETP.GEU.AND P0, PT, |R9|, 1.175494350822287508e-38, PT ;  /* 0x008000000900780b */ /* 0x000fe20003f0e200 */
[----:B------:R-:W-:-:S12]  /*dd10*/  ULDC UR6, c[0x0][0x600] ;  /* 0x0001800000067ab9 */ /* 0x000fd80000000800 */
[----:B------:R-:W-:-:S04]  /*dd20*/  @!P0 FMUL R9, R9, 16777216 ;  /* 0x4b80000009098820 */ /* 0x000fc80000400000 */
[----:B------:R-:W1:Y:S02]  /*dd30*/  MUFU.LG2 R0, R9 ;  /* 0x0000000900007308 */ /* 0x000e640000000c00 */
[----:B-1----:R-:W-:-:S04]  /*dd40*/  @!P0 FADD R0, R0, -24 ;  /* 0xc1c0000000008421 */ /* 0x002fc80000000000 */
[----:B------:R-:W-:-:S04]  /*dd50*/  FMUL R0, R0, 0.69314718246459960938 ;  /* 0x3f31721800007820 */ /* 0x000fc80000400000 */
[----:B------:R-:W-:-:S07]  /*dd60*/  FFMA R5, R15, UR6, R0 ;  /* 0x000000060f057c23 */ /* 0x000fce0008000000 */
.L_x_53:
[----:B------:R-:W-:Y:S05]  /*dd70*/  BSYNC B0 ;  /* 0x0000000000007941 */ /* 0x000fea0003800000 */
.L_x_52:
[----:B------:R-:W-:Y:S01]  /*dd80*/  FSETP.NE.AND P0, PT, R14, -R17, PT ;  /* 0x800000110e00720b */ /* 0x000fe20003f05000 */
[----:B------:R-:W-:Y:S01]  /*dd90*/  ULDC UR4, c[0x0][0x608] ;  /* 0x0001820000047ab9 */ /* 0x000fe20000000800 */
[----:B------:R-:W-:Y:S01]  /*dda0*/  BSSY B0, `(.L_x_57) ;  /* 0x0000059000007945 */ /* 0x000fe20003800000 */
[----:B------:R-:W-:-:S04]  /*ddb0*/  FMUL R2, R2, UR4 ;  /* 0x0000000402027c20 */ /* 0x000fc80008400000 */
        /* <DEDUP_REMOVED lines=64> */
[----:B------:R-:W-:Y:S06]  /*e1c0*/  @!P0 BRA `(.L_x_58) ;  /* 0x0000000000588947 */ /* 0x000fec0003800000 */
[----:B------:R-:W-:Y:S01]  /*e1d0*/  IADD3 R0, R6, 0x1800000, RZ ;  /* 0x0180000006007810 */ /* 0x000fe20007ffe0ff */
[----:B------:R-:W-:Y:S03]  /*e1e0*/  BSSY B1, `(.L_x_59) ;  /* 0x000000d000017945 */ /* 0x000fe60003800000 */
        /* <DEDUP_REMOVED lines=8> */
.L_x_60:
[----:B------:R-:W1:Y:S02]  /*e270*/  MUFU.RCP R7, R6 ;  /* 0x0000000600077308 */ /* 0x000e640000001000 */
[----:B-1----:R-:W-:-:S04]  /*e280*/  FFMA R0, R6, R7, -1 ;  /* 0xbf80000006007423 */ /* 0x002fc80000000007 */
[----:B------:R-:W-:-:S04]  /*e290*/  FADD.FTZ R0, -R0, -RZ ;  /* 0x800000ff00007221 */ /* 0x000fc80000010100 */
[----:B------:R-:W-:-:S07]  /*e2a0*/  FFMA R7, R7, R0, R7 ;  /* 0x0000000007077223 */ /* 0x000fce0000000007 */
.L_x_61:
[----:B------:R-:W-:Y:S05]  /*e2b0*/  BSYNC B1 ;  /* 0x0000000000017941 */ /* 0x000fea0003800000 */
.L_x_59:
[----:B------:R-:W-:Y:S01]  /*e2c0*/  FSETP.GEU.AND P0, PT, |R6|, 1.175494350822287508e-38, PT ;  /* 0x008000000600780b */ /* 0x000fe20003f0e200 */
[----:B------:R-:W-:-:S12]  /*e2d0*/  ULDC UR4, c[0x0][0x600] ;  /* 0x0001800000047ab9 */ /* 0x000fd80000000800 */
[----:B------:R-:W-:-:S04]  /*e2e0*/  @!P0 FMUL R6, R6, 16777216 ;  /* 0x4b80000006068820 */ /* 0x000fc80000400000 */
[----:B------:R-:W1:Y:S02]  /*e2f0*/  MUFU.LG2 R0, R6 ;  /* 0x0000000600007308 */ /* 0x000e640000000c00 */
[----:B-1----:R-:W-:-:S04]  /*e300*/  @!P0 FADD R0, R0, -24 ;  /* 0xc1c0000000008421 */ /* 0x002fc80000000000 */
[----:B------:R-:W-:-:S04]  /*e310*/  FMUL R3, R0, 0.69314718246459960938 ;  /* 0x3f31721800037820 */ /* 0x000fc80000400000 */
[----:B------:R-:W-:-:S07]  /*e320*/  FFMA R4, R16, UR4, R3 ;  /* 0x0000000410047c23 */ /* 0x000fce0008000003 */
.L_x_58:
[----:B------:R-:W-:Y:S05]  /*e330*/  BSYNC B0 ;  /* 0x0000000000007941 */ /* 0x000fea0003800000 */
.L_x_57:
[----:B------:R-:W1:Y:S01]  /*e340*/  S2R R153, SR_TID.X ;  /* 0x0000000000997919 */ /* 0x000e620000002100 */
[----:B------:R-:W-:Y:S01]  /*e350*/  ULDC UR4, c[0x0][0x608] ;  /* 0x0001820000047ab9 */ /* 0x000fe20000000800 */
[----:B------:R-:W-:Y:S01]  /*e360*/  ULDC.64 UR6, c[0x0][0x208] ;  /* 0x0000820000067ab9 */ /* 0x000fe20000000a00 */
[----:B------:R-:W-:Y:S01]  /*e370*/  FMUL R7, R7, UR4 ;  /* 0x0000000407077c20 */ /* 0x000fe20008400000 */
[----:B------:R-:W-:Y:S01]  /*e380*/  BSSY B0, `(.L_x_62) ;  /* 0x0000018000007945 */ /* 0x000fe20003800000 */
[C---:B-1----:R-:W-:Y:S02]  /*e390*/  LOP3.LUT P0, RZ, R153.reuse, 0x3, RZ, 0xc0, !PT ;  /* 0x0000000399ff7812 */ /* 0x042fe4000780c0ff */
[----:B------:R-:W-:-:S04]  /*e3a0*/  LOP3.LUT R19, R153, 0x7f, RZ, 0xc0, !PT ;  /* 0x0000007f99137812 */ /* 0x000fc800078ec0ff */
[----:B------:R-:W-:-:S07]  /*e3b0*/  SHF.R.U32.HI R23, RZ, 0x5, R19 ;  /* 0x00000005ff177819 */ /* 0x000fce0000011613 */
[----:B------:R-:W-:Y:S05]  /*e3c0*/  @P0 BRA `(.L_x_63) ;  /* 0x00000000004c0947 */ /* 0x000fea0003800000 */
[----:B------:R-:W-:Y:S01]  /*e3d0*/  SHF.R.U32.HI R0, RZ, 0x2, R153 ;  /* 0x00000002ff007819 */ /* 0x000fe20000011699 */
[----:B------:R-:W-:Y:S01]  /*e3e0*/  IMAD.SHL.U32 R3, R23, 0x10, RZ ;  /* 0x0000001017037824 */ /* 0x000fe200078e00ff */
[----:B------:R-:W-:Y:S02]  /*e3f0*/  ULDC.64 UR4, c[0x0][0x688] ;  /* 0x0001a20000047ab9 */ /* 0x000fe40000000a00 */
[----:B------:R-:W-:Y:S01]  /*e400*/  LOP3.LUT R0, R0, 0x7, RZ, 0xc0, !PT ;  /* 0x0000000700007812 */ /* 0x000fe200078ec0ff */
[----:B------:R-:W-:-:S03]  /*e410*/  UIMAD UR4, UR36, UR4, UR43 ;  /* 0x00000004240472a4 */ /* 0x000fc6000f8e022b */
[----:B------:R-:W-:Y:S01]  /*e420*/  LOP3.LUT R0, R3, 0xfffffff0, R0, 0xe2, !PT ;  /* 0xfffffff003007812 */ /* 0x000fe200078ee200 */
[----:B------:R-:W-:-:S03]  /*e430*/  UIMAD UR4, UR37, UR5, UR4 ;  /* 0x00000005250472a4 */ /* 0x000fc6000f8e0204 */
[C---:B------:R-:W-:Y:S01]  /*e440*/  LOP3.LUT R2, R0.reuse, UR43, RZ, 0xfc, !PT ;  /* 0x0000002b00027c12 */ /* 0x040fe2000f8efcff */
[----:B------:R-:W-:Y:S02]  /*e450*/  ULDC UR5, c[0x0][0x288] ;  /* 0x0000a20000057ab9 */ /* 0x000fe40000000800 */
[----:B------:R-:W-:Y:S02]  /*e460*/  IADD3 R0, P2, R0, UR4, RZ ;  /* 0x0000000400007c10 */ /* 0x000fe4000ff5e0ff */
[C---:B------:R-:W-:Y:S02]  /*e470*/  IADD3 R3, R2.reuse, 0x8, RZ ;  /* 0x0000000802037810 */ /* 0x040fe40007ffe0ff */
[----:B------:R-:W-:Y:S02]  /*e480*/  ISETP.GE.U32.AND P0, PT, R2, UR5, PT ;  /* 0x0000000502007c0c */ /* 0x000fe4000bf06070 */
[----:B------:R-:W-:Y:S01]  /*e490*/  ISETP.GE.U32.AND P1, PT, R3, UR5, PT ;  /* 0x0000000503007c0c */ /* 0x000fe2000bf26070 */
[----:B------:R-:W-:Y:S01]  /*e4a0*/  ULDC.64 UR4, c[0x0][0x680] ;  /* 0x0001a00000047ab9 */ /* 0x000fe20000000a00 */
[----:B------:R-:W-:-:S02]  /*e4b0*/  IADD3.X R3, RZ, RZ, RZ, P2, !PT ;  /* 0x000000ffff037210 */ /* 0x000fc400017fe4ff */
[----:B------:R-:W-:-:S04]  /*e4c0*/  LEA R2, P2, R0, UR4, 0x2 ;  /* 0x0000000400027c11 */ /* 0x000fc8000f8410ff */
[----:B------:R-:W-:-:S05]  /*e4d0*/  LEA.HI.X R3, R0, UR5, R3, 0x2, P2 ;  /* 0x0000000500037c11 */ /* 0x000fca00090f1403 */
[----:B------:R1:W-:Y:S04]  /*e4e0*/  @!P0 STG.E desc[UR6][R2.64], R5 ;  /* 0x0000000502008986 */ /* 0x0003e8000c101906 */
[----:B------:R1:W-:Y:S02]  /*e4f0*/  @!P1 STG.E desc[UR6][R2.64+0x20], R4 ;  /* 0x0000200402009986 */ /* 0x0003e4000c101906 */
.L_x_63:
[----:B------:R-:W-:Y:S05]  /*e500*/  BSYNC B0 ;  /* 0x0000000000007941 */ /* 0x000fea0003800000 */
.L_x_62:
[----:B------:R-:W-:Y:S01]  /*e510*/  ULDC.64 UR4, c[0x0][0x730] ;  /* 0x0001cc0000047ab9 */ /* 0x000fe20000000a00 */
[-C--:B------:R-:W-:Y:S01]  /*e520*/  FMUL R152, R26, R7.reuse ;  /* 0x000000071a987220 */ /* 0x080fe20000400000 */
[----:B------:R-:W-:Y:S01]  /*e530*/  ISETP.NE.U32.AND P0, PT, RZ, UR4, PT ;  /* 0x00000004ff007c0c */ /* 0x000fe2000bf05070 */
[-C--:B------:R-:W-:Y:S01]  /*e540*/  FMUL R156, R30, R7.reuse ;  /* 0x000000071e9c7220 */ /* 0x080fe20000400000 */
[-C--:B------:R-:W-:Y:S01]  /*e550*/  FMUL R160, R34, R7.reuse ;  /* 0x0000000722a07220 */ /* 0x080fe20000400000 */
[-C--:B------:R-:W-:Y:S01]  /*e560*/  FMUL R154, R27, R7.reuse ;  /* 0x000000071b9a7220 */ /* 0x080fe20000400000 */
[----:B------:R-:W-:Y:S01]  /*e570*/  ISETP.NE.AND.EX P0, PT, RZ, UR5, PT, P0 ;  /* 0x00000005ff007c0c */ /* 0x000fe2000bf05300 */
        /* <DEDUP_REMOVED lines=60> */
[----:B------:R-:W-:Y:S06]  /*e940*/  @P0 BRA `(.L_x_64) ;  /* 0x0000000000200947 */ /* 0x000fec0003800000 */
[----:B------:R-:W-:Y:S02]  /*e950*/  ULDC.64 UR4, c[0x0][0x728] ;  /* 0x0001ca0000047ab9 */ /* 0x000fe40000000a00 */
[----:B------:R-:W-:-:S04]  /*e960*/  ISETP.NE.U32.AND P0, PT, RZ, UR4, PT ;  /* 0x00000004ff007c0c */ /* 0x000fc8000bf05070 */
[----:B------:R-:W-:-:S13]  /*e970*/  ISETP.NE.AND.EX P0, PT, RZ, UR5, PT, P0 ;  /* 0x00000005ff007c0c */ /* 0x000fda000bf05300 */
[----:B------:R-:W-:Y:S05]  /*e980*/  @!P0 BRA `(.L_x_65) ;  /* 0x00000000000c8947 */ /* 0x000fea0003800000 */
[----:B-1----:R-:W1:Y:S02]  /*e990*/  LDC.64 R2, c[0x0][0x728] ;  /* 0x0001ca00ff027b82 */ /* 0x002e640000000a00 */
[----:B-1----:R3:W5:Y:S01]  /*e9a0*/  LDG.E R17, desc[UR6][R2.64] ;  /* 0x0000000602117981 */ /* 0x002762000c1e1900 */
[----:B------:R-:W-:Y:S05]  /*e9b0*/  BRA `(.L_x_64) ;  /* 0x0000000000047947 */ /* 0x000fea0003800000 */
.L_x_65:
[----:B------:R-:W2:Y:S02]  /*e9c0*/  LDC R17, c[0x0][0x720] ;  /* 0x0001c800ff117b82 */ /* 0x000ea40000000800 */
.L_x_64:
[----:B------:R-:W-:-:S04]  /*e9d0*/  MOV R0, RZ ;  /* 0x000000ff00007202 */ /* 0x000fc80000000f00 */
[----:B------:R-:W-:-:S13]  /*e9e0*/  LOP3.LUT P0, RZ, R0, 0x1bf, RZ, 0xc0, !PT ;  /* 0x000001bf00ff7812 */ /* 0x000fda000780c0ff */
[----:B------:R-:W-:Y:S05]  /*e9f0*/  @!P0 BRA `(.L_x_66) ;  /* 0x0000000000408947 */ /* 0x000fea0003800000 */
[----:B-1-3--:R-:W-:Y:S01]  /*ea00*/  MOV R2, 0x0 ;  /* 0x0000000000027802 */ /* 0x00afe20000000f00 */
[----:B------:R-:W-:Y:S01]  /*ea10*/  ULDC.64 UR4, c[0x4][0x70] ;  /* 0x01001c0000047ab9 */ /* 0x000fe20000000a00 */
[----:B------:R-:W-:Y:S01]  /*ea20*/  ULDC.64 UR6, c[0x4][0x8] ;  /* 0x0100020000067ab9 */ /* 0x000fe20000000a00 */
[----:B------:R-:W-:Y:S02]  /*ea30*/  MOV R4, UR4 ;  /* 0x0000000400047c02 */ /* 0x000fe40008000f00 */
[----:B------:R-:W-:Y:S01]  /*ea40*/  MOV R5, UR5 ;  /* 0x0000000500057c02 */ /* 0x000fe20008000f00 */
[----:B------:R-:W1:Y:S01]  /*ea50*/  LDC.64 R2, c[0x4][R2] ;  /* 0x0100000002027b82 */ /* 0x000e620000000a00 */
[----:B------:R-:W-:Y:S01]  /*ea60*/  ULDC.64 UR4, c[0x4][0x78] ;  /* 0x01001e0000047ab9 */ /* 0x000fe20000000a00 */
[----:B------:R-:W-:Y:S01]  /*ea70*/  MOV R10, UR6 ;  /* 0x00000006000a7c02 */ /* 0x000fe20008000f00 */
[----:B------:R-:W-:Y:S01]  /*ea80*/  IMAD.U32 R7, RZ, RZ, UR5 ;  /* 0x00000005ff077e24 */ /* 0x000fe2000f8e00ff */
[----:B------:R-:W-:-:S02]  /*ea90*/  MOV R6, UR4 ;  /* 0x0000000400067c02 */ /* 0x000fc40008000f00 */
[----:B------:R-:W-:Y:S02]  /*eaa0*/  MOV R11, UR7 ;  /* 0x00000007000b7c02 */ /* 0x000fe40008000f00 */
[----:B------:R-:W-:Y:S02]  /*eab0*/  MOV R8, 0x70 ;  /* 0x0000007000087802 */ /* 0x000fe40000000f00 */
[----:B------:R-:W-:Y:S02]  /*eac0*/  MOV R12, 0x1 ;  /* 0x00000001000c7802 */ /* 0x000fe40000000f00 */
[----:B------:R-:W-:-:S07]  /*ead0*/  MOV R13, RZ ;  /* 0x000000ff000d7202 */ /* 0x000fce0000000f00 */
[----:B------:R-:W-:-:S07]  /*eae0*/  LEPC R20, `(.L_x_66) ;  /* 0x000000001014794e */ /* 0x000fce0000000000 */
[----:B-12--5:R-:W-:Y:S05]  /*eaf0*/  CALL.ABS.NOINC R2 ;  /* 0x0000000002007343 */ /* 0x026fea0003c00000 */
.L_x_66:
[----:B------:R-:W-:-:S13]  /*eb00*/  LOP3.LUT P0, RZ, R252, 0x1bf, RZ, 0xc0, !PT ;  /* 0x000001bffcff7812 */ /* 0x000fda000780c0ff */
[----:B------:R-:W-:Y:S05]  /*eb10*/  @!P0 BRA `(.L_x_67) ;  /* 0x0000000000408947 */ /* 0x000fea0003800000 */
[----:B-1-3--:R-:W-:Y:S01]  /*eb20*/  MOV R2, 0x0 ;  /* 0x0000000000027802 */ /* 0x00afe20000000f00 */
[----:B------:R-:W-:Y:S01]  /*eb30*/  ULDC.64 UR4, c[0x4][0x70] ;  /* 0x01001c0000047ab9 */ /* 0x000fe20000000a00 */
[----:B------:R-:W-:Y:S01]  /*eb40*/  ULDC.64 UR6, c[0x4][0x78] ;  /* 0x01001e0000067ab9 */ /* 0x000fe20000000a00 */
[----:B------:R-:W-:Y:S01]  /*eb50*/  IMAD.U32 R4, RZ, RZ, UR4 ;  /* 0x00000004ff047e24 */ /* 0x000fe2000f8e00ff */
[----:B------:R-:W-:Y:S01]  /*eb60*/  MOV R5, UR5 ;  /* 0x0000000500057c02 */ /* 0x000fe20008000f00 */
[----:B------:R-:W-:Y:S01]  /*eb70*/  ULDC.64 UR4, c[0x4][0x10] ;  /* 0x0100040000047ab9 */ /* 0x000fe20000000a00 */
[----:B------:R-:W1:Y:S01]  /*eb80*/  LDC.64 R2, c[0x4][R2] ;  /* 0x0100000002027b82 */ /* 0x000e620000000a00 */
[----:B------:R-:W-:Y:S01]  /*eb90*/  MOV R6, UR6 ;  /* 0x0000000600067c02 */ /* 0x000fe20008000f00 */
[----:B------:R-:W-:Y:S01]  /*eba0*/  IMAD.MOV.U32 R8, RZ, RZ, 0x70 ;  /* 0x00000070ff087424 */ /* 0x000fe200078e00ff */
[----:B------:R-:W-:Y:S02]  /*ebb0*/  MOV R7, UR7 ;  /* 0x0000000700077c02 */ /* 0x000fe40008000f00 */
[----:B------:R-:W-:-:S02]  /*ebc0*/  MOV R10, UR4 ;  /* 0x00000004000a7c02 */ /* 0x000fc40008000f00 */
[----:B------:R-:W-:Y:S02]  /*ebd0*/  MOV R11, UR5 ;  /* 0x00000005000b7c02 */ /* 0x000fe40008000f00 */
[----:B------:R-:W-:Y:S02]  /*ebe0*/  MOV R12, 0x1 ;  /* 0x00000001000c7802 */ /* 0x000fe40000000f00 */
[----:B------:R-:W-:-:S07]  /*ebf0*/  MOV R13, RZ ;  /* 0x000000ff000d7202 */ /* 0x000fce0000000f00 */
[----:B------:R-:W-:-:S07]  /*ec00*/  LEPC R20, `(.L_x_67) ;  /* 0x000000001014794e */ /* 0x000fce0000000000 */
[----:B-12--5:R-:W-:Y:S05]  /*ec10*/  CALL.ABS.NOINC R2 ;  /* 0x0000000002007343 */ /* 0x026fea0003c00000 */
.L_x_67:
[----:B------:R-:W-:Y:S01]  /*ec20*/  ULDC.64 UR4, c[0x0][0x730] ;  /* 0x0001cc0000047ab9 */ /* 0x000fe20000000a00 */
[----:B------:R-:W-:Y:S01]  /*ec30*/  SHF.L.U32 R0, R153, 0x5, RZ ;  /* 0x0000000599007819 */ /* 0x000fe200000006ff */
[----:B------:R-:W-:Y:S01]  /*ec40*/  VIADD R19, R19, 0x1f ;  /* 0x0000001f13137836 */ /* 0x000fe20000000000 */
[----:B------:R-:W-:Y:S02]  /*ec50*/  ISETP.NE.U32.AND P0, PT, RZ, UR4, PT ;  /* 0x00000004ff007c0c */ /* 0x000fe4000bf05070 */
[----:B-1-3--:R-:W-:Y:S02]  /*ec60*/  SHF.R.U32.HI R3, RZ, 0x1, R153 ;  /* 0x00000001ff037819 */ /* 0x00afe40000011699 */
[----:B------:R-:W-:Y:S02]  /*ec70*/  ISETP.NE.AND.EX P0, PT, RZ, UR5, PT, P0 ;  /* 0x00000005ff007c0c */ /* 0x000fe4000bf05300 */
[C---:B------:R-:W-:Y:S02]  /*ec80*/  LOP3.LUT R2, R0.reuse, 0xc0, RZ, 0xc0, !PT ;  /* 0x000000c000027812 */ /* 0x040fe400078ec0ff */
[----:B------:R-:W-:-:S02]  /*ec90*/  LOP3.LUT R4, R0, 0x20, RZ, 0xc0, !PT ;  /* 0x0000002000047812 */ /* 0x000fc400078ec0ff */
[----:B------:R-:W-:Y:S02]  /*eca0*/  LOP3.LUT R2, R2, 0x8, R3, 0xf8, !PT ;  /* 0x0000000802027812 */ /* 0x000fe400078ef803 */
[----:B------:R-:W-:Y:S02]  /*ecb0*/  SHF.L.U32 R3, R153, 0x2, RZ ;  /* 0x0000000299037819 */ /* 0x000fe400000006ff */
[----:B------:R-:W-:Y:S02]  /*ecc0*/  LEA R4, R23, R4, 0x9 ;  /* 0x0000000417047211 */ /* 0x000fe400078e48ff */
[----:B------:R-:W-:Y:S01]  /*ecd0*/  LOP3.LUT R2, R2, 0x18, R3, 0x78, !PT ;  /* 0x0000001802027812 */ /* 0x000fe200078e7803 */
[----:B--2--5:R-:W1:Y:S01]  /*ece0*/  @P0 LDC R17, c[0x0][0x720] ;  /* 0x0001c800ff110b82 */ /* 0x024e620000000800 */
[----:B------:R-:W-:Y:S02]  /*ecf0*/  LOP3.LUT R3, R0, 0x100, RZ, 0xc0, !PT ;  /* 0x0000010000037812 */ /* 0x000fe400078ec0ff */
[----:B------:R-:W-:-:S02]  /*ed00*/  ISETP.GT.U32.AND P1, PT, R19, 0x3e, PT ;  /* 0x0000003e1300780c */ /* 0x000fc40003f24070 */
[----:B------:R-:W-:Y:S02]  /*ed10*/  IADD3 R3, R2, R4, R3 ;  /* 0x0000000402037210 */ /* 0x000fe40007ffe003 */
[----:B------:R-:W-:Y:S02]  /*ed20*/  LOP3.LUT P0, RZ, R153, 0x4, RZ, 0xc0, !PT ;  /* 0x0000000499ff7812 */ /* 0x000fe4000780c0ff */
[----:B------:R-:W-:Y:S01]  /*ed30*/  LEA R3, R3, R252, 0x1 ;  /* 0x000000fc03037211 */ /* 0x000fe200078e08ff */
[-C--:B-1----:R-:W-:Y:S01]  /*ed40*/  FMUL R5, R152, R17.reuse ;  /* 0x0000001198057220 */ /* 0x082fe20000400000 */
        /* <DEDUP_REMOVED lines=15> */
[----:B------:R-:W-:Y:S01]  /*ee40*/  F2FP.F16.F32.PACK_AB R5, R2, R5 ;  /* 0x000000050205723e */ /* 0x000fe200000000ff */
[-C--:B------:R-:W-:Y:S01]  /*ee50*/  FMUL R12, R41, R17.reuse ;  /* 0x00000011290c7220 */ /* 0x080fe20000400000 */
[----:B------:R-:W-:Y:S01]  /*ee60*/  MOV R2, 0x10 ;  /* 0x0000001000027802 */ /* 0x000fe20000000f00 */
        /* <DEDUP_REMOVED lines=111> */
[----:B------:R-:W-:-:S02]  /*f560*/  F2FP.F16.F32.PACK_AB R7, R8, R7 ;  /* 0x000000070807723e */ /* 0x000fc400000000ff */
[----:B------:R-:W-:Y:S02]  /*f570*/  F2FP.F16.F32.PACK_AB R4, R25, R4 ;  /* 0x000000041904723e */ /* 0x000fe400000000ff */
[----:B------:R-:W-:Y:S02]  /*f580*/  F2FP.F16.F32.PACK_AB R6, R29, R6 ;  /* 0x000000061d06723e */ /* 0x000fe400000000ff */
[----:B------:R-:W-:Y:S02]  /*f590*/  F2FP.F16.F32.PACK_AB R8, R33, R32 ;  /* 0x000000202108723e */ /* 0x000fe400000000ff */
[----:B------:R-:W-:Y:S02]  /*f5a0*/  F2FP.F16.F32.PACK_AB R9, R20, R9 ;  /* 0x000000091409723e */ /* 0x000fe400000000ff */
[----:B------:R-:W-:Y:S02]  /*f5b0*/  F2FP.F16.F32.PACK_AB R10, R37, R10 ;  /* 0x0000000a250a723e */ /* 0x000fe400000000ff */
[----:B------:R-:W-:-:S02]  /*f5c0*/  F2FP.F16.F32.PACK_AB R11, R24, R11 ;  /* 0x0000000b180b723e */ /* 0x000fc400000000ff */
[----:B------:R-:W-:Y:S02]  /*f5d0*/  SEL R2, R2, 0xfffffff0, !P0 ;  /* 0xfffffff002027807 */ /* 0x000fe40004000000 */
[----:B------:R-:W-:Y:S01]  /*f5e0*/  IADD3 R17, R3, 0x1000, RZ ;  /* 0x0000100003117810 */ /* 0x000fe20007ffe0ff */
[----:B------:R-:W-:Y:S06]  /*f5f0*/  @P1 BRA `(.L_x_68) ;  /* 0x0000000000041947 */ /* 0x000fec0003800000 */
[----:B------:R-:W-:-:S04]  /*f600*/  DEPBAR.LE SB0, 0x1 ;  /* 0x000080400000791a */ /* 0x000fc80000000000 */
.L_x_68:
[----:B------:R-:W-:Y:S05]  /*f610*/  WARPSYNC.ALL ;  /* 0x0000000000007948 */ /* 0x000fea0003800000 */
[----:B------:R-:W-:Y:S01]  /*f620*/  BAR.SYNC.DEFER_BLOCKING 0x1, 0x80 ;  /* 0x0042000000007b1d */ /* 0x000fe20000010000 */
[C---:B------:R-:W-:Y:S02]  /*f630*/  LEA R20, R2.reuse, R17, 0x1 ;  /* 0x0000001102147211 */ /* 0x040fe400078e08ff */
[----:B------:R-:W-:Y:S02]  /*f640*/  LEA R2, R2, R3, 0x1 ;  /* 0x0000000302027211 */ /* 0x000fe400078e08ff */
[----:B------:R-:W-:Y:S01]  /*f650*/  F2FP.F16.F32.PACK_AB R12, R12, R19 ;  /* 0x000000130c0c723e */ /* 0x000fe200000000ff */
[----:B------:R-:W-:Y:S01]  /*f660*/  BSSY B0, `(.L_x_69) ;  /* 0x000001d000007945 */ /* 0x000fe20003800000 */
[----:B------:R-:W-:-:S02]  /*f670*/  F2FP.F16.F32.PACK_AB R13, R13, R0 ;  /* 0x000000000d0d723e */ /* 0x000fc400000000ff */
[----:B------:R-:W-:Y:S02]  /*f680*/  F2FP.F16.F32.PACK_AB R14, R14, R21 ;  /* 0x000000150e0e723e */ /* 0x000fe400000000ff */
[----:B------:R-:W-:Y:S02]  /*f690*/  F2FP.F16.F32.PACK_AB R15, R15, R46 ;  /* 0x0000002e0f0f723e */ /* 0x000fe400000000ff */
[----:B------:R-:W-:Y:S02]  /*f6a0*/  F2FP.F16.F32.PACK_AB R16, R49, R48 ;  /* 0x000000303110723e */ /* 0x000fe400000000ff */
[----:B------:R-:W-:Y:S02]  /*f6b0*/  F2FP.F16.F32.PACK_AB R17, R34, R23 ;  /* 0x000000172211723e */ /* 0x000fe400000000ff */
[----:B------:R-:W-:Y:S02]  /*f6c0*/  F2FP.F16.F32.PACK_AB R18, R53, R52 ;  /* 0x000000343512723e */ /* 0x000fe400000000ff */
[----:B------:R-:W-:Y:S01]  /*f6d0*/  F2FP.F16.F32.PACK_AB R19, R30, R27 ;  /* 0x0000001b1e13723e */ /* 0x000fe200000000ff */
[----:B------:R1:W-:Y:S04]  /*f6e0*/  STSM.16.M88.4 [R3], R4 ;  /* 0x0000000403007844 */ /* 0x0003e80000000200 */
[----:B------:R1:W-:Y:S01]  /*f6f0*/  STSM.16.M88.4 [R2], R8 ;  /* 0x0000000802007844 */ /* 0x0003e20000000200 */
[----:B------:R-:W-:Y:S01]  /*f700*/  @!PT LDS RZ, [RZ] ;  /* 0x00000000fffff984 */ /* 0x000fe20000000800 */
[----:B------:R-:W-:Y:S01]  /*f710*/  @!PT LDS RZ, [RZ] ;  /* 0x00000000fffff984 */ /* 0x000fe20000000800 */
[----:B------:R-:W-:Y:S01]  /*f720*/  @!PT LDS RZ, [RZ] ;  /* 0x00000000fffff984 */ /* 0x000fe20000000800 */
[----:B------:R-:W-:Y:S01]  /*f730*/  @!PT LDS RZ, [RZ] ;  /* 0x00000000fffff984 */ /* 0x000fe20000000800 */
[----:B------:R2:W-:Y:S06]  /*f740*/  MEMBAR.ALL.CTA ;  /* 0x0000000000007992 */ /* 0x0005ec0000008000 */
[----:B--2---:R-:W2:Y:S02]  /*f750*/  FENCE.VIEW.ASYNC.S ;  /* 0x00000000000073c6 */ /* 0x004ea40000000000 */
[----:B--2---:R-:W-:Y:S06]  /*f760*/  BAR.SYNC.DEFER_BLOCKING 0x1, 0x80 ;  /* 0x0042000000007b1d */ /* 0x004fec0000010000 */
[----:B------:R-:W-:Y:S05]  /*f770*/  @P1 BRA `(.L_x_70) ;  /* 0x00000000002c1947 */ /* 0x000fea0003800000 */
[----:B------:R-:W-:Y:S01]  /*f780*/  ULDC.64 UR4, c[0x0][0x198] ;  /* 0x0000660000047ab9 */ /* 0x000fe20000000a00 */
[----:B------:R-:W-:Y:S01]  /*f790*/  R2UR UR8, R252 ;  /* 0x00000000fc0872ca */ /* 0x000fe200000e0000 */
[----:B------:R-:W-:Y:S01]  /*f7a0*/  UIADD3 UR4, UP0, UR4, 0x670, URZ ;  /* 0x0000067004047890 */ /* 0x000fe2000ff1e03f */
[----:B------:R-:W-:Y:S01]  /*f7b0*/  UMOV UR9, URZ ;  /* 0x0000003f00097c82 */ /* 0x000fe20008000000 */
[----:B------:R-:W-:Y:S02]  /*f7c0*/  UMOV UR10, UR43 ;  /* 0x0000002b000a7c82 */ /* 0x000fe40008000000 */
[----:B------:R-:W-:Y:S01]  /*f7d0*/  UIADD3.X UR5, URZ, UR5, URZ, UP0, !UPT ;  /* 0x000000053f057290 */ /* 0x000fe200087fe43f */
[----:B------:R-:W-:Y:S01]  /*f7e0*/  UMOV UR11, UR36 ;  /* 0x00000024000b7c82 */ /* 0x000fe20008000000 */
[----:B------:R-:W-:-:S07]  /*f7f0*/  UMOV UR12, UR37 ;  /* 0x00000025000c7c82 */ /* 0x000fce0008000000 */
[----:B------:R2:W-:Y:S01]  /*f800*/  UTMASTG.4D [UR8], [UR4] ;  /* 0x00000008040073b5 */ /* 0x0005e20008018000 */
[----:B------:R0:W-:Y:S01]  /*f810*/  UTMACMDFLUSH ;  /* 0x00000000000079b7 */ /* 0x0001e20000000000 */
[----:B--2---:R-:W-:-:S04]  /*f820*/  DEPBAR.LE SB0, 0x1 ;  /* 0x000080400000791a */ /* 0x004fc80000000000 */
.L_x_70:
[----:B------:R-:W-:Y:S05]  /*f830*/  BSYNC B0 ;  /* 0x0000000000007941 */ /* 0x000fea0003800000 */
.L_x_69:
[----:B------:R-:W-:Y:S01]  /*f840*/  BAR.SYNC.DEFER_BLOCKING 0x1, 0x80 ;  /* 0x0042000000007b1d */ /* 0x000fe20000010000 */
[----:B-1----:R-:W-:Y:S02]  /*f850*/  F2FP.F16.F32.PACK_AB R4, R57, R56 ;  /* 0x000000383904723e */ /* 0x002fe400000000ff */
[----:B------:R-:W-:Y:S02]  /*f860*/  F2FP.F16.F32.PACK_AB R5, R26, R31 ;  /* 0x0000001f1a05723e */ /* 0x000fe400000000ff */
[----:B------:R-:W-:Y:S01]  /*f870*/  F2FP.F16.F32.PACK_AB R6, R61, R60 ;  /* 0x0000003c3d06723e */ /* 0x000fe200000000ff */
[----:B------:R-:W-:Y:S01]  /*f880*/  BSSY B0, `(.L_x_71) ;  /* 0x000001c000007945 */ /* 0x000fe20003800000 */
[----:B------:R-:W-:Y:S02]  /*f890*/  F2FP.F16.F32.PACK_AB R7, R22, R35 ;  /* 0x000000231607723e */ /* 0x000fe400000000ff */
[----:B------:R-:W-:Y:S02]  /*f8a0*/  F2FP.F16.F32.PACK_AB R8, R65, R64 ;  /* 0x000000404108723e */ /* 0x000fe400000000ff */
[----:B------:R-:W-:-:S02]  /*f8b0*/  F2FP.F16.F32.PACK_AB R9, R28, R39 ;  /* 0x000000271c09723e */ /* 0x000fc400000000ff */
[----:B------:R-:W-:Y:S02]  /*f8c0*/  F2FP.F16.F32.PACK_AB R10, R69, R68 ;  /* 0x00000044450a723e */ /* 0x000fe400000000ff */
[----:B------:R-:W-:Y:S01]  /*f8d0*/  F2FP.F16.F32.PACK_AB R11, R36, R41 ;  /* 0x00000029240b723e */ /* 0x000fe200000000ff */
[----:B------:R1:W-:Y:S04]  /*f8e0*/  STSM.16.M88.4 [R3+0x1000], R12 ;  /* 0x0010000c03007844 */ /* 0x0003e80000000200 */
[----:B------:R1:W-:Y:S01]  /*f8f0*/  STSM.16.M88.4 [R2+0x1000], R16 ;  /* 0x0010001002007844 */ /* 0x0003e20000000200 */
        /* <DEDUP_REMOVED lines=8> */
[----:B------:R-:W-:Y:S01]  /*f980*/  R2UR UR8, R252 ;  /* 0x00000000fc0872ca */ /* 0x000fe200000e0000 */
[----:B------:R-:W-:Y:S01]  /*f990*/  ULDC.64 UR4, c[0x0][0x198] ;  /* 0x0000660000047ab9 */ /* 0x000fe20000000a00 */
[----:B------:R-:W-:Y:S01]  /*f9a0*/  UMOV UR9, 0x20 ;  /* 0x0000002000097882 */ /* 0x000fe20000000000 */
[----:B------:R-:W-:Y:S01]  /*f9b0*/  UIADD3 UR4, UP0, UR4, 0x670, URZ ;  /* 0x0000067004047890 */ /* 0x000fe2000ff1e03f */
[----:B------:R-:W-:Y:S01]  /*f9c0*/  UMOV UR10, UR43 ;  /* 0x0000002b000a7c82 */ /* 0x000fe20008000000 */
[----:B------:R-:W-:Y:S02]  /*f9d0*/  UMOV UR11, UR36 ;  /* 0x00000024000b7c82 */ /* 0x000fe40008000000 */
[----:B------:R-:W-:Y:S01]  /*f9e0*/  UIADD3.X UR5, URZ, UR5, URZ, UP0, !UPT ;  /* 0x000000053f057290 */ /* 0x000fe200087fe43f */
[----:B------:R-:W-:-:S05]  /*f9f0*/  UMOV UR12, UR37 ;  /* 0x00000025000c7c82 */ /* 0x000fca0008000000 */
[----:B------:R-:W-:-:S09]  /*fa00*/  UIADD3 UR8, UR8, 0x1000, URZ ;  /* 0x0000100008087890 */ /* 0x000fd2000fffe03f */
[----:B------:R2:W-:Y:S01]  /*fa10*/  UTMASTG.4D [UR8], [UR4] ;  /* 0x00000008040073b5 */ /* 0x0005e20008018000 */
[----:B------:R0:W-:Y:S01]  /*fa20*/  UTMACMDFLUSH ;  /* 0x00000000000079b7 */ /* 0x0001e20000000000 */
[----:B--2---:R-:W-:-:S04]  /*fa30*/  DEPBAR.LE SB0, 0x1 ;  /* 0x000080400000791a */ /* 0x004fc80000000000 */
.L_x_72:
[----:B------:R-:W-:Y:S05]  /*fa40*/  BSYNC B0 ;  /* 0x0000000000007941 */ /* 0x000fea0003800000 */
.L_x_71:
        /* <DEDUP_REMOVED lines=23> */
[----:B------:R-:W-:Y:S01]  /*fbc0*/  UMOV UR9, 0x40 ;  /* 0x0000004000097882 */ /* 0x000fe20000000000 */
[----:B------:R-:W-:Y:S02]  /*fbd0*/  UMOV UR10, UR43 ;  /* 0x0000002b000a7c82 */ /* 0x000fe40008000000 */
[----:B------:R-:W-:Y:S01]  /*fbe0*/  UIADD3.X UR5, URZ, UR5, URZ, UP0, !UPT ;  /* 0x000000053f057290 */ /* 0x000fe200087fe43f */
[----:B------:R-:W-:Y:S01]  /*fbf0*/  UMOV UR11, UR36 ;  /* 0x00000024000b7c82 */ /* 0x000fe20008000000 */
[----:B------:R-:W-:-:S07]  /*fc00*/  UMOV UR12, UR37 ;  /* 0x00000025000c7c82 */ /* 0x000fce0008000000 */
[----:B------:R2:W-:Y:S01]  /*fc10*/  UTMASTG.4D [UR8], [UR4] ;  /* 0x00000008040073b5 */ /* 0x0005e20008018000 */
[----:B------:R0:W-:Y:S01]  /*fc20*/  UTMACMDFLUSH ;  /* 0x00000000000079b7 */ /* 0x0001e20000000000 */
[----:B--2---:R-:W-:-:S04]  /*fc30*/  DEPBAR.LE SB0, 0x1 ;  /* 0x000080400000791a */ /* 0x004fc80000000000 */
.L_x_74:
[----:B------:R-:W-:Y:S05]  /*fc40*/  BSYNC B0 ;  /* 0x0000000000007941 */ /* 0x000fea0003800000 */
.L_x_73:
[----:B------:R-:W-:Y:S01]  /*fc50*/  BAR.SYNC.DEFER_BLOCKING 0x1, 0x80 ;  /* 0x0042000000007b1d */ /* 0x000fe20000010000 */
[----:B------:R-:W-:Y:S02]  /*fc60*/  F2FP.F16.F32.PACK_AB R96, R97, R96 ;  /* 0x000000606160723e */ /* 0x000fe400000000ff */
[----:B------:R-:W-:Y:S02]  /*fc70*/  F2FP.F16.F32.PACK_AB R97, R99, R98 ;  /* 0x000000626361723e */ /* 0x000fe400000000ff */
[----:B-1----:R-:W-:Y:S01]  /*fc80*/  F2FP.F16.F32.PACK_AB R4, R89, R88 ;  /* 0x000000585904723e */ /* 0x002fe200000000ff */
[----:B------:R-:W-:Y:S01]  /*fc90*/  BSSY B0, `(.L_x_75) ;  /* 0x000001c000007945 */ /* 0x000fe20003800000 */
[----:B------:R-:W-:Y:S02]  /*fca0*/  F2FP.F16.F32.PACK_AB R5, R91, R90 ;  /* 0x0000005a5b05723e */ /* 0x000fe400000000ff */
[----:B------:R-:W-:Y:S02]  /*fcb0*/  F2FP.F16.F32.PACK_AB R6, R93, R92 ;  /* 0x0000005c5d06723e */ /* 0x000fe400000000ff */
[----:B------:R-:W-:-:S02]  /*fcc0*/  F2FP.F16.F32.PACK_AB R7, R95, R94 ;  /* 0x0000005e5f07723e */ /* 0x000fc400000000ff */
[----:B------:R-:W-:Y:S02]  /*fcd0*/  F2FP.F16.F32.PACK_AB R98, R101, R100 ;  /* 0x000000646562723e */ /* 0x000fe400000000ff */
[----:B------:R-:W-:Y:S01]  /*fce0*/  F2FP.F16.F32.PACK_AB R99, R103, R102 ;  /* 0x000000666763723e */ /* 0x000fe200000000ff */
[----:B------:R1:W-:Y:S04]  /*fcf0*/  STSM.16.M88.4 [R3+0x1000], R12 ;  /* 0x0010000c03007844 */ /* 0x0003e80000000200 */
        /* <DEDUP_REMOVED lines=21> */
.L_x_76:
[----:B------:R-:W-:Y:S05]  /*fe50*/  BSYNC B0 ;  /* 0x0000000000007941 */ /* 0x000fea0003800000 */
.L_x_75:
[----:B------:R-:W-:Y:S01]  /*fe60*/  BAR.SYNC.DEFER_BLOCKING 0x1, 0x80 ;  /* 0x0042000000007b1d */ /* 0x000fe20000010000 */
[----:B------:R-:W-:Y:S02]  /*fe70*/  F2FP.F16.F32.PACK_AB R104, R105, R104 ;  /* 0x000000686968723e */ /* 0x000fe400000000ff */
        /* <DEDUP_REMOVED lines=15> */
[----:B---3--:R-:W3:Y:S02]  /*ff70*/  FENCE.VIEW.ASYNC.S ;  /* 0x00000000000073c6 */ /* 0x008ee40000000000 */
[----:B---3--:R-:W-:Y:S06]  /*ff80*/  BAR.SYNC.DEFER_BLOCKING 0x1, 0x80 ;  /* 0x0042000000007b1d */ /* 0x008fec0000010000 */
        /* <DEDUP_REMOVED lines=11> */
[----:B---3--:R-:W-:-:S04]  /*10040*/  DEPBAR.LE SB0, 0x1 ;  /* 0x000080400000791a */ /* 0x008fc80000000000 */
.L_x_78:
[----:B------:R-:W-:Y:S05]  /*10050*/  BSYNC B0 ;  /* 0x0000000000007941 */ /* 0x000fea0003800000 */
.L_x_77:
        /* <DEDUP_REMOVED lines=17> */
[----:B----4-:R-:W4:Y:S02]  /*10170*/  FENCE.VIEW.ASYNC.S ;  /* 0x00000000000073c6 */ /* 0x010f240000000000 */
[----:B----4-:R-:W-:Y:S06]  /*10180*/  BAR.SYNC.DEFER_BLOCKING 0x1, 0x80 ;  /* 0x0042000000007b1d */ /* 0x010fec0000010000 */
        /* <DEDUP_REMOVED lines=12> */
[----:B----4-:R-:W-:-:S04]  /*10250*/  DEPBAR.LE SB0, 0x1 ;  /* 0x000080400000791a */ /* 0x010fc80000000000 */
.L_x_80:
[----:B------:R-:W-:Y:S05]  /*10260*/  BSYNC B0 ;  /* 0x0000000000007941 */ /* 0x000fea0003800000 */
.L_x_79:
        /* <DEDUP_REMOVED lines=17> */
[----:B-----5:R-:W5:Y:S02]  /*10380*/  FENCE.VIEW.ASYNC.S ;  /* 0x00000000000073c6 */ /* 0x020f640000000000 */
[----:B-----5:R-:W-:Y:S06]  /*10390*/  BAR.SYNC.DEFER_BLOCKING 0x1, 0x80 ;  /* 0x0042000000007b1d */ /* 0x020fec0000010000 */
        /* <DEDUP_REMOVED lines=11> */
[----:B-1----:R-:W-:-:S04]  /*10450*/  DEPBAR.LE SB0, 0x1 ;  /* 0x000080400000791a */ /* 0x002fc80000000000 */
.L_x_82:
[----:B------:R-:W-:Y:S05]  /*10460*/  BSYNC B0 ;  /* 0x0000000000007941 */ /* 0x000fea0003800000 */
.L_x_81:
[----:B------:R-:W-:Y:S06]  /*10470*/  BAR.SYNC.DEFER_BLOCKING 0x1, 0x80 ;  /* 0x0042000000007b1d */ /* 0x000fec0000010000 */
[----:B------:R-:W-:Y:S01]  /*10480*/  BSSY B0, `(.L_x_83) ;  /* 0x0000016000007945 */ /* 0x000fe20003800000 */
[----:B------:R1:W-:Y:S04]  /*10490*/  STSM.16.M88.4 [R3+0x1000], R136 ;  /* 0x0010008803007844 */ /* 0x0003e80000000200 */
        /* <DEDUP_REMOVED lines=18> */
[----:B------:R1:W-:Y:S02]  /*105c0*/  UTMASTG.4D [UR8], [UR4] ;  /* 0x00000008040073b5 */ /* 0x0003e40008018000 */
[----:B-1----:R0:W-:Y:S02]  /*105d0*/  UTMACMDFLUSH ;  /* 0x00000000000079b7 */ /* 0x0021e40000000000 */
.L_x_84:
[----:B------:R-:W-:Y:S05]  /*105e0*/  BSYNC B0 ;  /* 0x0000000000007941 */ /* 0x000fea0003800000 */
.L_x_83:
[----:B------:R-:W-:-:S04]  /*105f0*/  DEPBAR.LE SB0, 0x0 ;  /* 0x000080000000791a */ /* 0x000fc80000000000 */
[----:B------:R-:W-:Y:S05]  /*10600*/  EXIT ;  /* 0x000000000000794d */ /* 0x000fea0003800000 */
        .weak           $__internal_0_$__cuda_sm20_rcp_rn_f32_slowpath
        .type           $__internal_0_$__cuda_sm20_rcp_rn_f32_slowpath,@function
        .size           $__internal_0_$__cuda_sm20_rcp_rn_f32_slowpath,(.L_x_90 - $__internal_0_$__cuda_sm20_rcp_rn_f32_slowpath)
$__internal_0_$__cuda_sm20_rcp_rn_f32_slowpath:
[----:B------:R-:W-:Y:S01]  /*10610*/  IMAD.SHL.U32 R0, R2, 0x2, RZ ;  /* 0x0000000202007824 */ /* 0x000fe200078e00ff */
[----:B------:R-:W-:Y:S04]  /*10620*/  BSSY B2, `(.L_x_85) ;  /* 0x0000030000027945 */ /* 0x000fe80003800000 */
[----:B------:R-:W-:-:S04]  /*10630*/  SHF.R.U32.HI R13, RZ, 0x18, R0 ;  /* 0x00000018ff0d7819 */ /* 0x000fc80000011600 */
[----:B------:R-:W-:-:S13]  /*10640*/  ISETP.NE.U32.AND P0, PT, R13, RZ, PT ;  /* 0x000000ff0d00720c */ /* 0x000fda0003f05070 */
[----:B------:R-:W-:Y:S05]  /*10650*/  @P0 BRA `(.L_x_86) ;  /* 0x0000000000280947 */ /* 0x000fea0003800000 */
[----:B------:R-:W-:-:S04]  /*10660*/  SHF.L.U32 R0, R2, 0x1, RZ ;  /* 0x0000000102007819 */ /* 0x000fc800000006ff */
[----:B------:R-:W-:-:S13]  /*10670*/  ISETP.NE.AND P0, PT, R0, RZ, PT ;  /* 0x000000ff0000720c */ /* 0x000fda0003f05270 */
[----:B------:R-:W-:Y:S01]  /*10680*/  @P0 FFMA R10, R2, 1.84467440737095516160e+19, RZ ;  /* 0x5f800000020a0823 */ /* 0x000fe200000000ff */
[----:B------:R-:W-:Y:S08]  /*10690*/  @!P0 MUFU.RCP R3, R2 ;  /* 0x0000000200038308 */ /* 0x000ff00000001000 */
[----:B------:R-:W1:Y:S02]  /*106a0*/  @P0 MUFU.RCP R11, R10 ;  /* 0x0000000a000b0308 */ /* 0x000e640000001000 */
[----:B-1----:R-:W-:-:S04]  /*106b0*/  @P0 FFMA R0, R10, R11, -1 ;  /* 0xbf8000000a000423 */ /* 0x002fc8000000000b */
[----:B------:R-:W-:-:S04]  /*106c0*/  @P0 FADD.FTZ R0, -R0, -RZ ;  /* 0x800000ff00000221 */ /* 0x000fc80000010100 */
[----:B------:R-:W-:-:S04]  /*106d0*/  @P0 FFMA R0, R11, R0, R11 ;  /* 0x000000000b000223 */ /* 0x000fc8000000000b */
[----:B------:R-:W-:Y:S01]  /*106e0*/  @P0 FFMA R3, R0, 1.84467440737095516160e+19, RZ ;  /* 0x5f80000000030823 */ /* 0x000fe200000000ff */
[----:B------:R-:W-:Y:S06]  /*106f0*/  BRA `(.L_x_87) ;  /* 0x0000000000887947 */ /* 0x000fec0003800000 */
.L_x_86:
[----:B------:R-:W-:-:S04]  /*10700*/  IADD3 R19, R13, -0xfd, RZ ;  /* 0xffffff030d137810 */ /* 0x000fc80007ffe0ff */
[----:B------:R-:W-:-:S13]  /*10710*/  ISETP.GT.U32.AND P0, PT, R19, 0x1, PT ;  /* 0x000000011300780c */ /* 0x000fda0003f04070 */
[----:B------:R-:W-:Y:S05]  /*10720*/  @P0 BRA `(.L_x_88) ;  /* 0x0000000000780947 */ /* 0x000fea0003800000 */
[----:B------:R-:W-:Y:S02]  /*10730*/  LOP3.LUT R0, R2, 0x7fffff, RZ, 0xc0, !PT ;  /* 0x007fffff02007812 */ /* 0x000fe400078ec0ff */
[----:B------:R-:W-:Y:S02]  /*10740*/  MOV R12, 0x3 ;  /* 0x00000003000c7802 */ /* 0x000fe40000000f00 */
[----:B------:R-:W-:Y:S02]  /*10750*/  LOP3.LUT R0, R0, 0x3f800000, RZ, 0xfc, !PT ;  /* 0x3f80000000007812 */ /* 0x000fe400078efcff */
[----:B------:R-:W-:Y:S02]  /*10760*/  SHF.L.U32 R12, R12, R19, RZ ;  /* 0x000000130c0c7219 */ /* 0x000fe400000006ff */
[----:B------:R-:W1:Y:S02]  /*10770*/  MUFU.RCP R3, R0 ;  /* 0x0000000000037308 */ /* 0x000e640000001000 */
[----:B-1----:R-:W-:-:S04]  /*10780*/  FFMA R10, R0, R3, -1 ;  /* 0xbf800000000a7423 */ /* 0x002fc80000000003 */
[----:B------:R-:W-:-:S04]  /*10790*/  FADD.FTZ R10, -R10, -RZ ;  /* 0x800000ff0a0a7221 */ /* 0x000fc80000010100 */
[CCC-:B------:R-:W-:Y:S01]  /*107a0*/  FFMA.RM R11, R3.reuse, R10.reuse, R3.reuse ;  /* 0x0000000a030b7223 */ /* 0x1c0fe20000004003 */
[----:B------:R-:W-:-:S04]  /*107b0*/  FFMA.RP R10, R3, R10, R3 ;  /* 0x0000000a030a7223 */ /* 0x000fc80000008003 */
[C---:B------:R-:W-:Y:S02]  /*107c0*/  LOP3.LUT R3, R11.reuse, 0x7fffff, RZ, 0xc0, !PT ;  /* 0x007fffff0b037812 */ /* 0x040fe400078ec0ff */
[----:B------:R-:W-:Y:S02]  /*107d0*/  FSETP.NEU.FTZ.AND P0, PT, R11, R10, PT ;  /* 0x0000000a0b00720b */ /* 0x000fe40003f1d000 */
[----:B------:R-:W-:Y:S02]  /*107e0*/  LOP3.LUT R3, R3, 0x800000, RZ, 0xfc, !PT ;  /* 0x0080000003037812 */ /* 0x000fe400078efcff */
[----:B------:R-:W-:Y:S02]  /*107f0*/  SEL R10, RZ, 0xffffffff, !P0 ;  /* 0xffffffffff0a7807 */ /* 0x000fe40004000000 */
[----:B------:R-:W-:Y:S02]  /*10800*/  LOP3.LUT R12, R12, R3, RZ, 0xc0, !PT ;  /* 0x000000030c0c7212 */ /* 0x000fe400078ec0ff */
[----:B------:R-:W-:-:S02]  /*10810*/  IADD3 R10, -R10, RZ, RZ ;  /* 0x000000ff0a0a7210 */ /* 0x000fc40007ffe1ff */
[-C--:B------:R-:W-:Y:S02]  /*10820*/  SHF.R.U32.HI R12, RZ, R19.reuse, R12 ;  /* 0x00000013ff0c7219 */ /* 0x080fe4000001160c */
[----:B------:R-:W-:Y:S02]  /*10830*/  LOP3.LUT P1, RZ, R10, R19, R3, 0xf8, !PT ;  /* 0x000000130aff7212 */ /* 0x000fe4000782f803 */
[C---:B------:R-:W-:Y:S02]  /*10840*/  LOP3.LUT P0, RZ, R12.reuse, 0x1, RZ, 0xc0, !PT ;  /* 0x000000010cff7812 */ /* 0x040fe4000780c0ff */
[----:B------:R-:W-:-:S04]  /*10850*/  LOP3.LUT P2, RZ, R12, 0x2, RZ, 0xc0, !PT ;  /* 0x000000020cff7812 */ /* 0x000fc8000784c0ff */
[----:B------:R-:W-:Y:S02]  /*10860*/  PLOP3.LUT P0, PT, P0, P1, P2, 0xe0, 0x0 ;  /* 0x000000000000781c */ /* 0x000fe40000703c20 */
[----:B------:R-:W-:Y:S02]  /*10870*/  LOP3.LUT P1, RZ, R2, 0x7fffff, RZ, 0xc0, !PT ;  /* 0x007fffff02ff7812 */ /* 0x000fe4000782c0ff */
[----:B------:R-:W-:-:S04]  /*10880*/  SEL R0, RZ, 0x1, !P0 ;  /* 0x00000001ff007807 */ /* 0x000fc80004000000 */
[----:B------:R-:W-:-:S04]  /*10890*/  IADD3 R0, -R0, RZ, RZ ;  /* 0x000000ff00007210 */ /* 0x000fc80007ffe1ff */
[----:B------:R-:W-:Y:S01]  /*108a0*/  ISETP.GE.AND P0, PT, R0, RZ, PT ;  /* 0x000000ff0000720c */ /* 0x000fe20003f06270 */
[----:B------:R-:W-:-:S05]  /*108b0*/  VIADD R0, R13, 0xffffff04 ;  /* 0xffffff040d007836 */ /* 0x000fca0000000000 */
[----:B------:R-:W-:-:S07]  /*108c0*/  SHF.R.U32.HI R3, RZ, R0, R3 ;  /* 0x00000000ff037219 */ /* 0x000fce0000011603 */
[----:B------:R-:W-:-:S04]  /*108d0*/  @!P0 IADD3 R3, R3, 0x1, RZ ;  /* 0x0000000103038810 */ /* 0x000fc80007ffe0ff */
[----:B------:R-:W-:-:S04]  /*108e0*/  @!P1 SHF.L.U32 R3, R3, 0x1, RZ ;  /* 0x0000000103039819 */ /* 0x000fc800000006ff */
[----:B------:R-:W-:Y:S01]  /*108f0*/  LOP3.LUT R3, R3, 0x80000000, R2, 0xf8, !PT ;  /* 0x8000000003037812 */ /* 0x000fe200078ef802 */
[----:B------:R-:W-:Y:S06]  /*10900*/  BRA `(.L_x_87) ;  /* 0x0000000000047947 */ /* 0x000fec0003800000 */
.L_x_88:
[----:B------:R1:W2:Y:S02]  /*10910*/  MUFU.RCP R3, R2 ;  /* 0x0000000200037308 */ /* 0x0002a40000001000 */
.L_x_87:
[----:B------:R-:W-:Y:S05]  /*10920*/  BSYNC B2 ;  /* 0x0000000000027941 */ /* 0x000fea0003800000 */
.L_x_85:
[----:B--2---:R-:W-:Y:S02]  /*10930*/  MOV R0, R3 ;  /* 0x0000000300007202 */ /* 0x004fe40000000f00 */
[----:B-1----:R-:W-:Y:S02]  /*10940*/  MOV R2, R8 ;  /* 0x0000000800027202 */ /* 0x002fe40000000f00 */
[----:B------:R-:W-:-:S04]  /*10950*/  MOV R3, 0x0 ;  /* 0x0000000000037802 */ /* 0x000fc80000000f00 */
[----:B------:R-:W-:Y:S05]  /*10960*/  RET.REL.NODEC R2 `(_ZN7cutlass13device_kernelINS_4fmha6kernel13FmhaKernelTmaINS1_10collective15FmhaMainloopTmaINS_6half_tEfN4cute5tupleIJNS7_1CILi64EEENS9_ILi128EEENS9_ILi256EEEEEENS4_12CausalFusionEJEEENS4_15FmhaFwdEpilogueIS6_fNS8_IJSA_SC_SB_EEEEEJEEEEEvNT_6ParamsE) ;  /* 0xfffffef402a47950 */ /* 0x000fea0003c3ffff */
.L_x_89:
[----:B------:R-:W-:-:S00]  /*10970*/  BRA `(.L_x_89) ;  /* 0xfffffffc00fc7947 */ /* 0x000fc0000383ffff */
[----:B------:R-:W-:-:S00]  /*10980*/  NOP ;  /* 0x0000000000007918 */ /* 0x000fc00000000000 */
[----:B------:R-:W-:-:S00]  /*10990*/  NOP ;  /* 0x0000000000007918 */ /* 0x000fc00000000000 */
[----:B------:R-:W-:-:S00]  /*109a0*/  NOP ;  /* 0x0000000000007918 */ /* 0x000fc00000000000 */
[----:B------:R-:W-:-:S00]  /*109b0*/  NOP ;  /* 0x0000000000007918 */ /* 0x000fc00000000000 */
[----:B------:R-:W-:-:S00]  /*109c0*/  NOP ;  /* 0x0000000000007918 */ /* 0x000fc00000000000 */
[----:B------:R-:W-:-:S00]  /*109d0*/  NOP ;  /* 0x0000000000007918 */ /* 0x000fc00000000000 */
[----:B------:R-:W-:-:S00]  /*109e0*/  NOP ;  /* 0x0000000000007918 */ /* 0x000fc00000000000 */
[----:B------:R-:W-:-:S00]  /*109f0*/  NOP ;  /* 0x0000000000007918 */ /* 0x000fc00000000000 */
.L_x_90:


//--------------------- .nv.global.init           --------------------------
	.section	.nv.global.init,"aw",@progbits
.nv.global.init:
	.type		$str$23,@object
	.size		$str$23,($str$24 - $str$23)
$str$23:
        /*0000*/ 	.byte	0x28, 0x61, 0x64, 0x64, 0x72, 0x65, 0x73, 0x73, 0x20, 0x26, 0x20, 0x6d, 0x61, 0x73, 0x6b, 0x29
        /*0010*/ 	.byte	0x20, 0x3d, 0x3d, 0x20, 0x30, 0x00
	.type		$str$24,@object
	.size		$str$24,(__unnamed_1 - $str$24)
$str$24:
        /*0016*/ 	.byte	0x2f, 0x74, 0x6d, 0x70, 0x2f, 0x63, 0x75, 0x74, 0x6c, 0x61, 0x73, 0x73, 0x5f, 0x73, 0x77, 0x65
        /*0026*/ 	.byte	0x65, 0x70, 0x5f, 0x73, 0x72, 0x63, 0x2f, 0x69, 0x6e, 0x63, 0x6c, 0x75, 0x64, 0x65, 0x2f, 0x63
        /*0036*/ 	.byte	0x75, 0x74, 0x65, 0x2f, 0x70, 0x6f, 0x69, 0x6e, 0x74, 0x65, 0x72, 0x5f, 0x66, 0x6c, 0x61, 0x67
        /*0046*/ 	.byte	0x67, 0x65, 0x64, 0x2e, 0x68, 0x70, 0x70, 0x00
	.type		__unnamed_1,@object
	.size		__unnamed_1,(__unnamed_2 - __unnamed_1)
__unnamed_1:
        /*004e*/ 	.byte	0x61, 0x75, 0x74, 0x6f, 0x20, 0x63, 0x75, 0x74, 0x65, 0x3a, 0x3a, 0x61, 0x73, 0x5f, 0x70, 0x6f
        /* <DEDUP_REMOVED lines=27> */
        /*020e*/ 	.byte	0x3e, 0x3e, 0x3e, 0x3e, 0x3e, 0x5d, 0x00
	.type		__unnamed_2,@object
	.size		__unnamed_2,(.L_1 - __unnamed_2)
__unnamed_2:
        /* <DEDUP_REMOVED lines=29> */
.L_1:


//--------------------- .nv.shared._ZN7cutlass13device_kernelINS_4fmha6kernel13FmhaKernelTmaINS1_10collective15FmhaMainloopTmaINS_6half_tEfN4cute5tupleIJNS7_1CILi64EEENS9_ILi128EEENS9_ILi256EEEEEENS4_12CausalFusionEJEEENS4_15FmhaFwdEpilogueIS6_fNS8_IJSA_SC_SB_EEEEEJEEEEEvNT_6ParamsE --------------------------
	.section	.nv.shared._ZN7cutlass13device_kernelINS_4fmha6kernel13FmhaKernelTmaINS1_10collective15FmhaMainloopTmaINS_6half_tEfN4cute5tupleIJNS7_1CILi64EEENS9_ILi128EEENS9_ILi256EEEEEENS4_12CausalFusionEJEEENS4_15FmhaFwdEpilogueIS6_fNS8_IJSA_SC_SB_EEEEEJEEEEEvNT_6ParamsE,"aw",@nobits
	.sectionflags	@""
	.align	16
	.zero		1024


//--------------------- .nv.shared.reserved.0     --------------------------
	.section	.nv.shared.reserved.0,"aw",@nobits
	.weak		__nv_reservedSMEM_offset_0_alias
	.size		__nv_reservedSMEM_offset_0_alias, 0, 0
	.other		__nv_reservedSMEM_offset_0_alias,@"STO_CUDA_RESERVED_SHARED STV_DEFAULT"
__nv_reservedSMEM_offset_0_alias:
	.zero		0


//--------------------- .nv.global                --------------------------
	.section	.nv.global,"aw",@nobits
.nv.global:
	.type		_ZN39_INTERNAL_f11eec20_4_k_cu_ebb326a4_29394cute1_E,@object
	.size		_ZN39_INTERNAL_f11eec20_4_k_cu_ebb326a4_29394cute1_E,(_ZN39_INTERNAL_f11eec20_4_k_cu_ebb326a4_29394cuda3std3__45__cpo6cbeginE - _ZN39_INTERNAL_f11eec20_4_k_cu_ebb326a4_29394cute1_E)
_ZN39_INTERNAL_f11eec20_4_k_cu_ebb326a4_29394cute1_E:
	.zero		1
	.type		_ZN39_INTERNAL_f11eec20_4_k_cu_ebb326a4_29394cuda3std3__45__cpo6cbeginE,@object
	.size		_ZN39_INTERNAL_f11eec20_4_k_cu_ebb326a4_29394cuda3std3__45__cpo6cbeginE,(_ZN39_INTERNAL_f11eec20_4_k_cu_ebb326a4_29394cuda3std3__48in_placeE - _ZN39_INTERNAL_f11eec20_4_k_cu_ebb326a4_29394cuda3std3__45__cpo6cbeginE)
_ZN39_INTERNAL_f11eec20_4_k_cu_ebb326a4_29394cuda3std3__45__cpo6cbeginE:
	.zero		1
	.type		_ZN39_INTERNAL_f11eec20_4_k_cu_ebb326a4_29394cuda3std3__48in_placeE,@object
	.size		_ZN39_INTERNAL_f11eec20_4_k_cu_ebb326a4_29394cuda3std3__48in_placeE,(_ZN39_INTERNAL_f11eec20_4_k_cu_ebb326a4_29394cuda3std6ranges3__45__cpo9iter_moveE - _ZN39_INTERNAL_f11eec20_4_k_cu_ebb326a4_29394cuda3std3__48in_placeE)
_ZN39_INTERNAL_f11eec20_4_k_cu_ebb326a4_29394cuda3std3__48in_placeE:
	.zero		1
	.type		_ZN39_INTERNAL_f11eec20_4_k_cu_ebb326a4_29394cuda3std6ranges3__45__cpo9iter_moveE,@object
	.size		_ZN39_INTERNAL_f11eec20_4_k_cu_ebb326a4_29394cuda3std6ranges3__45__cpo9iter_moveE,(_ZN39_INTERNAL_f11eec20_4_k_cu_ebb326a4_29394cuda3std3__45__cpo5beginE - _ZN39_INTERNAL_f11eec20_4_k_cu_ebb326a4_29394cuda3std6ranges3__45__cpo9iter_moveE)
_ZN39_INTERNAL_f11eec20_4_k_cu_ebb326a4_29394cuda3std6ranges3__45__cpo9iter_moveE:
	.zero		1
	.type		_ZN39_INTERNAL_f11eec20_4_k_cu_ebb326a4_29394cuda3std3__45__cpo5beginE,@object
	.size		_ZN39_INTERNAL_f11eec20_4_k_cu_ebb326a4_29394cuda3std3__45__cpo5beginE,(_ZN39_INTERNAL_f11eec20_4_k_cu_ebb326a4_29394cuda3std3__441_GLOBAL__N__f11eec20_4_k_cu_ebb326a4_29396ignoreE - _ZN39_INTERNAL_f11eec20_4_k_cu_ebb326a4_29394cuda3std3__45__cpo5beginE)
_ZN39_INTERNAL_f11eec20_4_k_cu_ebb326a4_29394cuda3std3__45__cpo5beginE:
	.zero		1
	.type		_ZN39_INTERNAL_f11eec20_4_k_cu_ebb326a4_29394cuda3std3__441_GLOBAL__N__f11eec20_4_k_cu_ebb326a4_29396ignoreE,@object
	.size		_ZN39_INTERNAL_f11eec20_4_k_cu_ebb326a4_29394cuda3std3__441_GLOBAL__N__f11eec20_4_k_cu_ebb326a4_29396ignoreE,(_ZN39_INTERNAL_f11eec20_4_k_cu_ebb326a4_29394cute7productE - _ZN39_INTERNAL_f11eec20_4_k_cu_ebb326a4_29394cuda3std3__441_GLOBAL__N__f11eec20_4_k_cu_ebb326a4_29396ignoreE)
_ZN39_INTERNAL_f11eec20_4_k_cu_ebb326a4_29394cuda3std3__441_GLOBAL__N__f11eec20_4_k_cu_ebb326a4_29396ignoreE:
	.zero		1
	.type		_ZN39_INTERNAL_f11eec20_4_k_cu_ebb326a4_29394cute7productE,@object
	.size		_ZN39_INTERNAL_f11eec20_4_k_cu_ebb326a4_29394cute7productE,(_ZN39_INTERNAL_f11eec20_4_k_cu_ebb326a4_29394cuda3std3__45__cpo3endE - _ZN39_INTERNAL_f11eec20_4_k_cu_ebb326a4_29394cute7productE)
_ZN39_INTERNAL_f11eec20_4_k_cu_ebb326a4_29394cute7productE:
	.zero		1
	.type		_ZN39_INTERNAL_f11eec20_4_k_cu_ebb326a4_29394cuda3std3__45__cpo3endE,@object
	.size		_ZN39_INTERNAL_f11eec20_4_k_cu_ebb326a4_29394cuda3std3__45__cpo3endE,(_ZN39_INTERNAL_f11eec20_4_k_cu_ebb326a4_29394cuda3std3__419piecewise_constructE - _ZN39_INTERNAL_f11eec20_4_k_cu_ebb326a4_29394cuda3std3__45__cpo3endE)
_ZN39_INTERNAL_f11eec20_4_k_cu_ebb326a4_29394cuda3std3__45__cpo3endE:
	.zero		1
	.type		_ZN39_INTERNAL_f11eec20_4_k_cu_ebb326a4_29394cuda3std3__419piecewise_constructE,@object
	.size		_ZN39_INTERNAL_f11eec20_4_k_cu_ebb326a4_29394cuda3std3__419piecewise_constructE,(_ZN39_INTERNAL_f11eec20_4_k_cu_ebb326a4_29394cuda3std3__45__cpo4cendE - _ZN39_INTERNAL_f11eec20_4_k_cu_ebb326a4_29394cuda3std3__419piecewise_constructE)
_ZN39_INTERNAL_f11eec20_4_k_cu_ebb326a4_29394cuda3std3__419piecewise_constructE:
	.zero		1
	.type		_ZN39_INTERNAL_f11eec20_4_k_cu_ebb326a4_29394cuda3std3__45__cpo4cendE,@object
	.size		_ZN39_INTERNAL_f11eec20_4_k_cu_ebb326a4_29394cuda3std3__45__cpo4cendE,(_ZN39_INTERNAL_f11eec20_4_k_cu_ebb326a4_29394cuda3std6ranges3__45__cpo4swapE - _ZN39_INTERNAL_f11eec20_4_k_cu_ebb326a4_29394cuda3std3__45__cpo4cendE)
_ZN39_INTERNAL_f11eec20_4_k_cu_ebb326a4_29394cuda3std3__45__cpo4cendE:
	.zero		1
	.type		_ZN39_INTERNAL_f11eec20_4_k_cu_ebb326a4_29394cuda3std6ranges3__45__cpo4swapE,@object
	.size		_ZN39_INTERNAL_f11eec20_4_k_cu_ebb326a4_29394cuda3std6ranges3__45__cpo4swapE,(.L_9 - _ZN39_INTERNAL_f11eec20_4_k_cu_ebb326a4_29394cuda3std6ranges3__45__cpo4swapE)
_ZN39_INTERNAL_f11eec20_4_k_cu_ebb326a4_29394cuda3std6ranges3__45__cpo4swapE:
	.zero		1
.L_9:


//--------------------- .nv.constant0._ZN7cutlass13device_kernelINS_4fmha6kernel13FmhaKernelTmaINS1_10collective15FmhaMainloopTmaINS_6half_tEfN4cute5tupleIJNS7_1CILi64EEENS9_ILi128EEENS9_ILi256EEEEEENS4_12CausalFusionEJEEENS4_15FmhaFwdEpilogueIS6_fNS8_IJSA_SC_SB_EEEEEJEEEEEvNT_6ParamsE --------------------------
	.section	.nv.constant0._ZN7cutlass13device_kernelINS_4fmha6kernel13FmhaKernelTmaINS1_10collective15FmhaMainloopTmaINS_6half_tEfN4cute5tupleIJNS7_1CILi64EEENS9_ILi128EEENS9_ILi256EEEEEENS4_12CausalFusionEJEEENS4_15FmhaFwdEpilogueIS6_fNS8_IJSA_SC_SB_EEEEEJEEEEEvNT_6ParamsE,"a",@progbits
	.sectionflags	@""
	.align	4
.nv.constant0._ZN7cutlass13device_kernelINS_4fmha6kernel13FmhaKernelTmaINS1_10collective15FmhaMainloopTmaINS_6half_tEfN4cute5tupleIJNS7_1CILi64EEENS9_ILi128EEENS9_ILi256EEEEEENS4_12CausalFusionEJEEENS4_15FmhaFwdEpilogueIS6_fNS8_IJSA_SC_SB_EEEEEJEEEEEvNT_6ParamsE:
	.zero		2688


//--------------------- SYMBOLS --------------------------

	.type		.nv.reservedSmem.offset0,@object
	.size		.nv.reservedSmem.offset0,0x4
	.type		__assertfail,@function
